//
// Generated by NVIDIA NVVM Compiler
//
// Compiler Build ID: CL-36424714
// Cuda compilation tools, release 13.0, V13.0.88
// Based on NVVM 20.0.0
//

.version 9.0
.target sm_100
.address_size 64

	// .globl	_Z14init_centroidsPdS_ii

.visible .entry _Z14init_centroidsPdS_ii(
	.param .u64 .ptr .align 1 _Z14init_centroidsPdS_ii_param_0,
	.param .u64 .ptr .align 1 _Z14init_centroidsPdS_ii_param_1,
	.param .u32 _Z14init_centroidsPdS_ii_param_2,
	.param .u32 _Z14init_centroidsPdS_ii_param_3
)
{
	.reg .pred 	%p<12>;
	.reg .b32 	%r<38>;
	.reg .b64 	%rd<19>;
	.reg .b64 	%fd<30>;

	ld.param.u64 	%rd5, [_Z14init_centroidsPdS_ii_param_0];
	ld.param.u64 	%rd6, [_Z14init_centroidsPdS_ii_param_1];
	ld.param.u32 	%r24, [_Z14init_centroidsPdS_ii_param_2];
	ld.param.u32 	%r23, [_Z14init_centroidsPdS_ii_param_3];
	cvta.to.global.u64 	%rd1, %rd6;
	cvta.to.global.u64 	%rd2, %rd5;
	mov.u32 	%r25, %ctaid.x;
	mov.u32 	%r26, %ntid.x;
	mov.u32 	%r27, %tid.x;
	mad.lo.s32 	%r1, %r25, %r26, %r27;
	setp.ge.s32 	%p1, %r1, %r24;
	setp.lt.s32 	%p2, %r23, 1;
	or.pred  	%p3, %p1, %p2;
	@%p3 bra 	$L__BB0_13;
	mul.lo.s32 	%r2, %r23, %r1;
	and.b32  	%r3, %r23, 15;
	setp.lt.u32 	%p4, %r23, 16;
	mov.b32 	%r34, 0;
	@%p4 bra 	$L__BB0_4;
	and.b32  	%r34, %r23, 2147483632;
	neg.s32 	%r32, %r34;
	add.s64 	%rd3, %rd2, 64;
	add.s64 	%rd4, %rd1, 64;
	mov.u32 	%r31, %r2;
$L__BB0_3:
	.pragma "nounroll";
	mul.wide.s32 	%rd7, %r31, 8;
	add.s64 	%rd8, %rd3, %rd7;
	add.s64 	%rd9, %rd4, %rd7;
	ld.global.f64 	%fd1, [%rd8+-64];
	st.global.f64 	[%rd9+-64], %fd1;
	ld.global.f64 	%fd2, [%rd8+-56];
	st.global.f64 	[%rd9+-56], %fd2;
	ld.global.f64 	%fd3, [%rd8+-48];
	st.global.f64 	[%rd9+-48], %fd3;
	ld.global.f64 	%fd4, [%rd8+-40];
	st.global.f64 	[%rd9+-40], %fd4;
	ld.global.f64 	%fd5, [%rd8+-32];
	st.global.f64 	[%rd9+-32], %fd5;
	ld.global.f64 	%fd6, [%rd8+-24];
	st.global.f64 	[%rd9+-24], %fd6;
	ld.global.f64 	%fd7, [%rd8+-16];
	st.global.f64 	[%rd9+-16], %fd7;
	ld.global.f64 	%fd8, [%rd8+-8];
	st.global.f64 	[%rd9+-8], %fd8;
	ld.global.f64 	%fd9, [%rd8];
	st.global.f64 	[%rd9], %fd9;
	ld.global.f64 	%fd10, [%rd8+8];
	st.global.f64 	[%rd9+8], %fd10;
	ld.global.f64 	%fd11, [%rd8+16];
	st.global.f64 	[%rd9+16], %fd11;
	ld.global.f64 	%fd12, [%rd8+24];
	st.global.f64 	[%rd9+24], %fd12;
	ld.global.f64 	%fd13, [%rd8+32];
	st.global.f64 	[%rd9+32], %fd13;
	ld.global.f64 	%fd14, [%rd8+40];
	st.global.f64 	[%rd9+40], %fd14;
	ld.global.f64 	%fd15, [%rd8+48];
	st.global.f64 	[%rd9+48], %fd15;
	ld.global.f64 	%fd16, [%rd8+56];
	st.global.f64 	[%rd9+56], %fd16;
	add.s32 	%r32, %r32, 16;
	add.s32 	%r31, %r31, 16;
	setp.ne.s32 	%p5, %r32, 0;
	@%p5 bra 	$L__BB0_3;
$L__BB0_4:
	setp.eq.s32 	%p6, %r3, 0;
	@%p6 bra 	$L__BB0_13;
	and.b32  	%r11, %r23, 7;
	setp.lt.u32 	%p7, %r3, 8;
	@%p7 bra 	$L__BB0_7;
	add.s32 	%r29, %r34, %r2;
	mul.wide.s32 	%rd10, %r29, 8;
	add.s64 	%rd11, %rd2, %rd10;
	ld.global.f64 	%fd17, [%rd11];
	add.s64 	%rd12, %rd1, %rd10;
	st.global.f64 	[%rd12], %fd17;
	ld.global.f64 	%fd18, [%rd11+8];
	st.global.f64 	[%rd12+8], %fd18;
	ld.global.f64 	%fd19, [%rd11+16];
	st.global.f64 	[%rd12+16], %fd19;
	ld.global.f64 	%fd20, [%rd11+24];
	st.global.f64 	[%rd12+24], %fd20;
	ld.global.f64 	%fd21, [%rd11+32];
	st.global.f64 	[%rd12+32], %fd21;
	ld.global.f64 	%fd22, [%rd11+40];
	st.global.f64 	[%rd12+40], %fd22;
	ld.global.f64 	%fd23, [%rd11+48];
	st.global.f64 	[%rd12+48], %fd23;
	ld.global.f64 	%fd24, [%rd11+56];
	st.global.f64 	[%rd12+56], %fd24;
	add.s32 	%r34, %r34, 8;
$L__BB0_7:
	setp.eq.s32 	%p8, %r11, 0;
	@%p8 bra 	$L__BB0_13;
	and.b32  	%r14, %r23, 3;
	setp.lt.u32 	%p9, %r11, 4;
	@%p9 bra 	$L__BB0_10;
	add.s32 	%r30, %r34, %r2;
	mul.wide.s32 	%rd13, %r30, 8;
	add.s64 	%rd14, %rd2, %rd13;
	ld.global.f64 	%fd25, [%rd14];
	add.s64 	%rd15, %rd1, %rd13;
	st.global.f64 	[%rd15], %fd25;
	ld.global.f64 	%fd26, [%rd14+8];
	st.global.f64 	[%rd15+8], %fd26;
	ld.global.f64 	%fd27, [%rd14+16];
	st.global.f64 	[%rd15+16], %fd27;
	ld.global.f64 	%fd28, [%rd14+24];
	st.global.f64 	[%rd15+24], %fd28;
	add.s32 	%r34, %r34, 4;
$L__BB0_10:
	setp.eq.s32 	%p10, %r14, 0;
	@%p10 bra 	$L__BB0_13;
	add.s32 	%r37, %r34, %r2;
	neg.s32 	%r36, %r14;
$L__BB0_12:
	.pragma "nounroll";
	mul.wide.s32 	%rd16, %r37, 8;
	add.s64 	%rd17, %rd1, %rd16;
	add.s64 	%rd18, %rd2, %rd16;
	ld.global.f64 	%fd29, [%rd18];
	st.global.f64 	[%rd17], %fd29;
	add.s32 	%r37, %r37, 1;
	add.s32 	%r36, %r36, 1;
	setp.ne.s32 	%p11, %r36, 0;
	@%p11 bra 	$L__BB0_12;
$L__BB0_13:
	ret;

}
	// .globl	_Z15assign_clustersPdS_PiS_S0_iiiS0_
.visible .entry _Z15assign_clustersPdS_PiS_S0_iiiS0_(
	.param .u64 .ptr .align 1 _Z15assign_clustersPdS_PiS_S0_iiiS0__param_0,
	.param .u64 .ptr .align 1 _Z15assign_clustersPdS_PiS_S0_iiiS0__param_1,
	.param .u64 .ptr .align 1 _Z15assign_clustersPdS_PiS_S0_iiiS0__param_2,
	.param .u64 .ptr .align 1 _Z15assign_clustersPdS_PiS_S0_iiiS0__param_3,
	.param .u64 .ptr .align 1 _Z15assign_clustersPdS_PiS_S0_iiiS0__param_4,
	.param .u32 _Z15assign_clustersPdS_PiS_S0_iiiS0__param_5,
	.param .u32 _Z15assign_clustersPdS_PiS_S0_iiiS0__param_6,
	.param .u32 _Z15assign_clustersPdS_PiS_S0_iiiS0__param_7,
	.param .u64 .ptr .align 1 _Z15assign_clustersPdS_PiS_S0_iiiS0__param_8
)
{
	.reg .pred 	%p<54>;
	.reg .b32 	%r<179>;
	.reg .b64 	%rd<144>;
	.reg .b64 	%fd<308>;

	ld.param.u64 	%rd22, [_Z15assign_clustersPdS_PiS_S0_iiiS0__param_0];
	ld.param.u64 	%rd23, [_Z15assign_clustersPdS_PiS_S0_iiiS0__param_1];
	ld.param.u64 	%rd20, [_Z15assign_clustersPdS_PiS_S0_iiiS0__param_2];
	ld.param.u64 	%rd24, [_Z15assign_clustersPdS_PiS_S0_iiiS0__param_3];
	ld.param.u64 	%rd25, [_Z15assign_clustersPdS_PiS_S0_iiiS0__param_4];
	ld.param.u32 	%r91, [_Z15assign_clustersPdS_PiS_S0_iiiS0__param_5];
	ld.param.u32 	%r89, [_Z15assign_clustersPdS_PiS_S0_iiiS0__param_6];
	ld.param.u32 	%r90, [_Z15assign_clustersPdS_PiS_S0_iiiS0__param_7];
	cvta.to.global.u64 	%rd1, %rd23;
	cvta.to.global.u64 	%rd2, %rd24;
	cvta.to.global.u64 	%rd3, %rd22;
	cvta.to.global.u64 	%rd4, %rd25;
	mov.u32 	%r92, %ctaid.x;
	mov.u32 	%r93, %ntid.x;
	mov.u32 	%r94, %tid.x;
	mad.lo.s32 	%r1, %r92, %r93, %r94;
	setp.ge.s32 	%p1, %r1, %r91;
	@%p1 bra 	$L__BB1_80;
	setp.lt.s32 	%p2, %r89, 1;
	mov.f64 	%fd294, 0d0000000000000000;
	@%p2 bra 	$L__BB1_14;
	mul.lo.s32 	%r2, %r89, %r1;
	add.s32 	%r96, %r89, -1;
	and.b32  	%r3, %r89, 15;
	setp.lt.u32 	%p3, %r96, 15;
	mov.f64 	%fd294, 0d0000000000000000;
	mov.b32 	%r151, 0;
	@%p3 bra 	$L__BB1_5;
	and.b32  	%r151, %r89, 2147483632;
	mov.f64 	%fd294, 0d0000000000000000;
	mov.b32 	%r163, 0;
$L__BB1_4:
	.pragma "nounroll";
	add.s32 	%r98, %r163, %r2;
	mul.wide.s32 	%rd26, %r98, 8;
	add.s64 	%rd27, %rd3, %rd26;
	ld.global.f64 	%fd37, [%rd27];
	mul.wide.u32 	%rd28, %r163, 8;
	add.s64 	%rd29, %rd1, %rd28;
	ld.global.f64 	%fd38, [%rd29];
	sub.f64 	%fd39, %fd37, %fd38;
	fma.rn.f64 	%fd40, %fd39, %fd39, %fd294;
	ld.global.f64 	%fd41, [%rd27+8];
	ld.global.f64 	%fd42, [%rd29+8];
	sub.f64 	%fd43, %fd41, %fd42;
	fma.rn.f64 	%fd44, %fd43, %fd43, %fd40;
	ld.global.f64 	%fd45, [%rd27+16];
	ld.global.f64 	%fd46, [%rd29+16];
	sub.f64 	%fd47, %fd45, %fd46;
	fma.rn.f64 	%fd48, %fd47, %fd47, %fd44;
	ld.global.f64 	%fd49, [%rd27+24];
	ld.global.f64 	%fd50, [%rd29+24];
	sub.f64 	%fd51, %fd49, %fd50;
	fma.rn.f64 	%fd52, %fd51, %fd51, %fd48;
	ld.global.f64 	%fd53, [%rd27+32];
	ld.global.f64 	%fd54, [%rd29+32];
	sub.f64 	%fd55, %fd53, %fd54;
	fma.rn.f64 	%fd56, %fd55, %fd55, %fd52;
	ld.global.f64 	%fd57, [%rd27+40];
	ld.global.f64 	%fd58, [%rd29+40];
	sub.f64 	%fd59, %fd57, %fd58;
	fma.rn.f64 	%fd60, %fd59, %fd59, %fd56;
	ld.global.f64 	%fd61, [%rd27+48];
	ld.global.f64 	%fd62, [%rd29+48];
	sub.f64 	%fd63, %fd61, %fd62;
	fma.rn.f64 	%fd64, %fd63, %fd63, %fd60;
	ld.global.f64 	%fd65, [%rd27+56];
	ld.global.f64 	%fd66, [%rd29+56];
	sub.f64 	%fd67, %fd65, %fd66;
	fma.rn.f64 	%fd68, %fd67, %fd67, %fd64;
	ld.global.f64 	%fd69, [%rd27+64];
	ld.global.f64 	%fd70, [%rd29+64];
	sub.f64 	%fd71, %fd69, %fd70;
	fma.rn.f64 	%fd72, %fd71, %fd71, %fd68;
	ld.global.f64 	%fd73, [%rd27+72];
	ld.global.f64 	%fd74, [%rd29+72];
	sub.f64 	%fd75, %fd73, %fd74;
	fma.rn.f64 	%fd76, %fd75, %fd75, %fd72;
	ld.global.f64 	%fd77, [%rd27+80];
	ld.global.f64 	%fd78, [%rd29+80];
	sub.f64 	%fd79, %fd77, %fd78;
	fma.rn.f64 	%fd80, %fd79, %fd79, %fd76;
	ld.global.f64 	%fd81, [%rd27+88];
	ld.global.f64 	%fd82, [%rd29+88];
	sub.f64 	%fd83, %fd81, %fd82;
	fma.rn.f64 	%fd84, %fd83, %fd83, %fd80;
	ld.global.f64 	%fd85, [%rd27+96];
	ld.global.f64 	%fd86, [%rd29+96];
	sub.f64 	%fd87, %fd85, %fd86;
	fma.rn.f64 	%fd88, %fd87, %fd87, %fd84;
	ld.global.f64 	%fd89, [%rd27+104];
	ld.global.f64 	%fd90, [%rd29+104];
	sub.f64 	%fd91, %fd89, %fd90;
	fma.rn.f64 	%fd92, %fd91, %fd91, %fd88;
	ld.global.f64 	%fd93, [%rd27+112];
	ld.global.f64 	%fd94, [%rd29+112];
	sub.f64 	%fd95, %fd93, %fd94;
	fma.rn.f64 	%fd96, %fd95, %fd95, %fd92;
	ld.global.f64 	%fd97, [%rd27+120];
	ld.global.f64 	%fd98, [%rd29+120];
	sub.f64 	%fd99, %fd97, %fd98;
	fma.rn.f64 	%fd294, %fd99, %fd99, %fd96;
	add.s32 	%r163, %r163, 16;
	setp.eq.s32 	%p4, %r163, %r151;
	@%p4 bra 	$L__BB1_5;
	bra.uni 	$L__BB1_4;
$L__BB1_5:
	setp.eq.s32 	%p5, %r3, 0;
	@%p5 bra 	$L__BB1_14;
	and.b32  	%r6, %r89, 7;
	setp.lt.u32 	%p6, %r3, 8;
	@%p6 bra 	$L__BB1_8;
	add.s32 	%r99, %r151, %r2;
	mul.wide.s32 	%rd30, %r99, 8;
	add.s64 	%rd31, %rd3, %rd30;
	ld.global.f64 	%fd101, [%rd31];
	mul.wide.u32 	%rd32, %r151, 8;
	add.s64 	%rd33, %rd1, %rd32;
	ld.global.f64 	%fd102, [%rd33];
	sub.f64 	%fd103, %fd101, %fd102;
	fma.rn.f64 	%fd104, %fd103, %fd103, %fd294;
	ld.global.f64 	%fd105, [%rd31+8];
	ld.global.f64 	%fd106, [%rd33+8];
	sub.f64 	%fd107, %fd105, %fd106;
	fma.rn.f64 	%fd108, %fd107, %fd107, %fd104;
	ld.global.f64 	%fd109, [%rd31+16];
	ld.global.f64 	%fd110, [%rd33+16];
	sub.f64 	%fd111, %fd109, %fd110;
	fma.rn.f64 	%fd112, %fd111, %fd111, %fd108;
	ld.global.f64 	%fd113, [%rd31+24];
	ld.global.f64 	%fd114, [%rd33+24];
	sub.f64 	%fd115, %fd113, %fd114;
	fma.rn.f64 	%fd116, %fd115, %fd115, %fd112;
	ld.global.f64 	%fd117, [%rd31+32];
	ld.global.f64 	%fd118, [%rd33+32];
	sub.f64 	%fd119, %fd117, %fd118;
	fma.rn.f64 	%fd120, %fd119, %fd119, %fd116;
	ld.global.f64 	%fd121, [%rd31+40];
	ld.global.f64 	%fd122, [%rd33+40];
	sub.f64 	%fd123, %fd121, %fd122;
	fma.rn.f64 	%fd124, %fd123, %fd123, %fd120;
	ld.global.f64 	%fd125, [%rd31+48];
	ld.global.f64 	%fd126, [%rd33+48];
	sub.f64 	%fd127, %fd125, %fd126;
	fma.rn.f64 	%fd128, %fd127, %fd127, %fd124;
	ld.global.f64 	%fd129, [%rd31+56];
	ld.global.f64 	%fd130, [%rd33+56];
	sub.f64 	%fd131, %fd129, %fd130;
	fma.rn.f64 	%fd294, %fd131, %fd131, %fd128;
	add.s32 	%r151, %r151, 8;
$L__BB1_8:
	setp.eq.s32 	%p7, %r6, 0;
	@%p7 bra 	$L__BB1_14;
	and.b32  	%r9, %r89, 3;
	setp.lt.u32 	%p8, %r6, 4;
	@%p8 bra 	$L__BB1_11;
	add.s32 	%r100, %r151, %r2;
	mul.wide.s32 	%rd34, %r100, 8;
	add.s64 	%rd35, %rd3, %rd34;
	ld.global.f64 	%fd133, [%rd35];
	mul.wide.u32 	%rd36, %r151, 8;
	add.s64 	%rd37, %rd1, %rd36;
	ld.global.f64 	%fd134, [%rd37];
	sub.f64 	%fd135, %fd133, %fd134;
	fma.rn.f64 	%fd136, %fd135, %fd135, %fd294;
	ld.global.f64 	%fd137, [%rd35+8];
	ld.global.f64 	%fd138, [%rd37+8];
	sub.f64 	%fd139, %fd137, %fd138;
	fma.rn.f64 	%fd140, %fd139, %fd139, %fd136;
	ld.global.f64 	%fd141, [%rd35+16];
	ld.global.f64 	%fd142, [%rd37+16];
	sub.f64 	%fd143, %fd141, %fd142;
	fma.rn.f64 	%fd144, %fd143, %fd143, %fd140;
	ld.global.f64 	%fd145, [%rd35+24];
	ld.global.f64 	%fd146, [%rd37+24];
	sub.f64 	%fd147, %fd145, %fd146;
	fma.rn.f64 	%fd294, %fd147, %fd147, %fd144;
	add.s32 	%r151, %r151, 4;
$L__BB1_11:
	setp.eq.s32 	%p9, %r9, 0;
	@%p9 bra 	$L__BB1_14;
	mov.b32 	%r155, 0;
$L__BB1_13:
	.pragma "nounroll";
	add.s32 	%r102, %r151, %r2;
	mul.wide.s32 	%rd38, %r102, 8;
	add.s64 	%rd39, %rd3, %rd38;
	ld.global.f64 	%fd148, [%rd39];
	mul.wide.u32 	%rd40, %r151, 8;
	add.s64 	%rd41, %rd1, %rd40;
	ld.global.f64 	%fd149, [%rd41];
	sub.f64 	%fd150, %fd148, %fd149;
	fma.rn.f64 	%fd294, %fd150, %fd150, %fd294;
	add.s32 	%r151, %r151, 1;
	add.s32 	%r155, %r155, 1;
	setp.ne.s32 	%p10, %r155, %r9;
	@%p10 bra 	$L__BB1_13;
$L__BB1_14:
	setp.lt.s32 	%p11, %r90, 2;
	mov.b32 	%r172, 0;
	@%p11 bra 	$L__BB1_35;
	setp.lt.s32 	%p12, %r89, 1;
	mul.lo.s32 	%r16, %r89, %r1;
	@%p12 bra 	$L__BB1_29;
	add.s32 	%r17, %r89, -1;
	and.b32  	%r18, %r89, 7;
	and.b32  	%r19, %r89, 3;
	and.b32  	%r20, %r89, 2147483640;
	and.b32  	%r21, %r89, 1;
	neg.s32 	%r22, %r20;
	mov.b32 	%r172, 0;
	mov.b32 	%r156, 1;
$L__BB1_17:
	setp.lt.u32 	%p19, %r17, 7;
	mul.lo.s32 	%r25, %r156, %r89;
	mov.f64 	%fd303, 0d0000000000000000;
	mov.b32 	%r161, 0;
	@%p19 bra 	$L__BB1_20;
	mul.wide.u32 	%rd42, %r25, 8;
	add.s64 	%rd43, %rd1, %rd42;
	add.s64 	%rd142, %rd43, 32;
	mov.f64 	%fd303, 0d0000000000000000;
	mov.u32 	%r158, %r16;
	mov.u32 	%r159, %r22;
$L__BB1_19:
	.pragma "nounroll";
	mul.wide.s32 	%rd44, %r158, 8;
	add.s64 	%rd45, %rd3, %rd44;
	ld.global.f64 	%fd154, [%rd45];
	ld.global.f64 	%fd155, [%rd142+-32];
	sub.f64 	%fd156, %fd154, %fd155;
	fma.rn.f64 	%fd157, %fd156, %fd156, %fd303;
	ld.global.f64 	%fd158, [%rd45+8];
	ld.global.f64 	%fd159, [%rd142+-24];
	sub.f64 	%fd160, %fd158, %fd159;
	fma.rn.f64 	%fd161, %fd160, %fd160, %fd157;
	ld.global.f64 	%fd162, [%rd45+16];
	ld.global.f64 	%fd163, [%rd142+-16];
	sub.f64 	%fd164, %fd162, %fd163;
	fma.rn.f64 	%fd165, %fd164, %fd164, %fd161;
	ld.global.f64 	%fd166, [%rd45+24];
	ld.global.f64 	%fd167, [%rd142+-8];
	sub.f64 	%fd168, %fd166, %fd167;
	fma.rn.f64 	%fd169, %fd168, %fd168, %fd165;
	ld.global.f64 	%fd170, [%rd45+32];
	ld.global.f64 	%fd171, [%rd142];
	sub.f64 	%fd172, %fd170, %fd171;
	fma.rn.f64 	%fd173, %fd172, %fd172, %fd169;
	ld.global.f64 	%fd174, [%rd45+40];
	ld.global.f64 	%fd175, [%rd142+8];
	sub.f64 	%fd176, %fd174, %fd175;
	fma.rn.f64 	%fd177, %fd176, %fd176, %fd173;
	ld.global.f64 	%fd178, [%rd45+48];
	ld.global.f64 	%fd179, [%rd142+16];
	sub.f64 	%fd180, %fd178, %fd179;
	fma.rn.f64 	%fd181, %fd180, %fd180, %fd177;
	ld.global.f64 	%fd182, [%rd45+56];
	ld.global.f64 	%fd183, [%rd142+24];
	sub.f64 	%fd184, %fd182, %fd183;
	fma.rn.f64 	%fd303, %fd184, %fd184, %fd181;
	add.s32 	%r159, %r159, 8;
	add.s32 	%r158, %r158, 8;
	add.s64 	%rd142, %rd142, 64;
	setp.ne.s32 	%p20, %r159, 0;
	mov.u32 	%r161, %r20;
	@%p20 bra 	$L__BB1_19;
$L__BB1_20:
	setp.eq.s32 	%p21, %r18, 0;
	@%p21 bra 	$L__BB1_28;
	add.s32 	%r115, %r18, -1;
	setp.lt.u32 	%p22, %r115, 3;
	@%p22 bra 	$L__BB1_23;
	add.s32 	%r116, %r161, %r16;
	mul.wide.s32 	%rd46, %r116, 8;
	add.s64 	%rd47, %rd3, %rd46;
	ld.global.f64 	%fd186, [%rd47];
	add.s32 	%r117, %r161, %r25;
	mul.wide.u32 	%rd48, %r117, 8;
	add.s64 	%rd49, %rd1, %rd48;
	ld.global.f64 	%fd187, [%rd49];
	sub.f64 	%fd188, %fd186, %fd187;
	fma.rn.f64 	%fd189, %fd188, %fd188, %fd303;
	ld.global.f64 	%fd190, [%rd47+8];
	cvt.u64.u32 	%rd50, %r25;
	cvt.u64.u32 	%rd51, %r161;
	add.s64 	%rd52, %rd51, %rd50;
	shl.b64 	%rd53, %rd52, 3;
	add.s64 	%rd54, %rd1, %rd53;
	ld.global.f64 	%fd191, [%rd54+8];
	sub.f64 	%fd192, %fd190, %fd191;
	fma.rn.f64 	%fd193, %fd192, %fd192, %fd189;
	ld.global.f64 	%fd194, [%rd47+16];
	ld.global.f64 	%fd195, [%rd54+16];
	sub.f64 	%fd196, %fd194, %fd195;
	fma.rn.f64 	%fd197, %fd196, %fd196, %fd193;
	ld.global.f64 	%fd198, [%rd47+24];
	ld.global.f64 	%fd199, [%rd54+24];
	sub.f64 	%fd200, %fd198, %fd199;
	fma.rn.f64 	%fd303, %fd200, %fd200, %fd197;
	add.s32 	%r161, %r161, 4;
$L__BB1_23:
	setp.eq.s32 	%p23, %r19, 0;
	@%p23 bra 	$L__BB1_28;
	setp.eq.s32 	%p24, %r19, 1;
	@%p24 bra 	$L__BB1_26;
	add.s32 	%r118, %r161, %r16;
	mul.wide.s32 	%rd55, %r118, 8;
	add.s64 	%rd56, %rd3, %rd55;
	ld.global.f64 	%fd202, [%rd56];
	add.s32 	%r119, %r161, %r25;
	mul.wide.u32 	%rd57, %r119, 8;
	add.s64 	%rd58, %rd1, %rd57;
	ld.global.f64 	%fd203, [%rd58];
	sub.f64 	%fd204, %fd202, %fd203;
	fma.rn.f64 	%fd205, %fd204, %fd204, %fd303;
	ld.global.f64 	%fd206, [%rd56+8];
	cvt.u64.u32 	%rd59, %r25;
	cvt.u64.u32 	%rd60, %r161;
	add.s64 	%rd61, %rd60, %rd59;
	shl.b64 	%rd62, %rd61, 3;
	add.s64 	%rd63, %rd1, %rd62;
	ld.global.f64 	%fd207, [%rd63+8];
	sub.f64 	%fd208, %fd206, %fd207;
	fma.rn.f64 	%fd303, %fd208, %fd208, %fd205;
	add.s32 	%r161, %r161, 2;
$L__BB1_26:
	setp.eq.s32 	%p25, %r21, 0;
	@%p25 bra 	$L__BB1_28;
	add.s32 	%r120, %r161, %r16;
	mul.wide.s32 	%rd64, %r120, 8;
	add.s64 	%rd65, %rd3, %rd64;
	ld.global.f64 	%fd209, [%rd65];
	add.s32 	%r121, %r161, %r25;
	mul.wide.u32 	%rd66, %r121, 8;
	add.s64 	%rd67, %rd1, %rd66;
	ld.global.f64 	%fd210, [%rd67];
	sub.f64 	%fd211, %fd209, %fd210;
	fma.rn.f64 	%fd303, %fd211, %fd211, %fd303;
$L__BB1_28:
	setp.lt.f64 	%p26, %fd303, %fd294;
	selp.f64 	%fd294, %fd303, %fd294, %p26;
	selp.b32 	%r172, %r156, %r172, %p26;
	add.s32 	%r156, %r156, 1;
	setp.eq.s32 	%p27, %r156, %r90;
	@%p27 bra 	$L__BB1_35;
	bra.uni 	$L__BB1_17;
$L__BB1_29:
	add.s32 	%r37, %r90, -1;
	add.s32 	%r107, %r90, -2;
	and.b32  	%r38, %r37, 3;
	setp.lt.u32 	%p13, %r107, 3;
	mov.b32 	%r172, 0;
	mov.b32 	%r169, 1;
	@%p13 bra 	$L__BB1_32;
	and.b32  	%r39, %r37, -4;
	mov.b32 	%r172, 0;
	mov.b32 	%r164, 1;
$L__BB1_31:
	setp.gt.f64 	%p14, %fd294, 0d0000000000000000;
	selp.f64 	%fd294, 0d0000000000000000, %fd294, %p14;
	selp.b32 	%r172, %r164, %r172, %p14;
	add.s32 	%r169, %r164, 4;
	add.s32 	%r110, %r164, 3;
	setp.ne.s32 	%p15, %r110, %r39;
	mov.u32 	%r164, %r169;
	@%p15 bra 	$L__BB1_31;
$L__BB1_32:
	setp.eq.s32 	%p16, %r38, 0;
	@%p16 bra 	$L__BB1_35;
	mov.b32 	%r171, 0;
$L__BB1_34:
	.pragma "nounroll";
	setp.gt.f64 	%p17, %fd294, 0d0000000000000000;
	selp.f64 	%fd294, 0d0000000000000000, %fd294, %p17;
	selp.b32 	%r172, %r169, %r172, %p17;
	add.s32 	%r169, %r169, 1;
	add.s32 	%r171, %r171, 1;
	setp.ne.s32 	%p18, %r171, %r38;
	@%p18 bra 	$L__BB1_34;
$L__BB1_35:
	cvta.to.global.u64 	%rd68, %rd20;
	mul.wide.s32 	%rd69, %r1, 4;
	add.s64 	%rd8, %rd68, %rd69;
	ld.global.u32 	%r122, [%rd8];
	setp.eq.s32 	%p28, %r122, %r172;
	@%p28 bra 	$L__BB1_80;
	ld.param.u64 	%rd141, [_Z15assign_clustersPdS_PiS_S0_iiiS0__param_8];
	setp.lt.s32 	%p29, %r89, 1;
	cvta.to.global.u64 	%rd70, %rd141;
	mov.b32 	%r123, 1;
	st.global.u32 	[%rd70], %r123;
	@%p29 bra 	$L__BB1_77;
	mul.lo.s32 	%r56, %r172, %r89;
	mul.lo.s32 	%r57, %r89, %r1;
	add.s32 	%r125, %r89, -1;
	and.b32  	%r58, %r89, 7;
	setp.lt.u32 	%p30, %r125, 7;
	mov.b32 	%r177, 0;
	@%p30 bra 	$L__BB1_56;
	and.b32  	%r177, %r89, 2147483640;
	add.s64 	%rd9, %rd2, 56;
	neg.s32 	%r175, %r177;
	add.s64 	%rd10, %rd3, 32;
	mov.b64 	%rd143, 0;
	mov.u32 	%r173, %r57;
	mov.u32 	%r174, %r56;
$L__BB1_39:
	.pragma "nounroll";
	mul.wide.s32 	%rd72, %r174, 8;
	mul.wide.s32 	%rd73, %r173, 8;
	add.s64 	%rd12, %rd10, %rd73;
	add.s64 	%rd13, %rd9, %rd72;
	ld.global.f64 	%fd212, [%rd12+-32];
	atom.global.add.f64 	%fd213, [%rd13+-56], %fd212;
	ld.global.u32 	%r64, [%rd8];
	setp.eq.s32 	%p31, %r64, -1;
	@%p31 bra 	$L__BB1_41;
	cvt.u32.u64 	%r126, %rd143;
	mad.lo.s32 	%r127, %r64, %r89, %r126;
	mul.wide.s32 	%rd74, %r127, 8;
	add.s64 	%rd75, %rd2, %rd74;
	ld.global.f64 	%fd214, [%rd12+-32];
	neg.f64 	%fd215, %fd214;
	atom.global.add.f64 	%fd216, [%rd75], %fd215;
$L__BB1_41:
	ld.global.f64 	%fd217, [%rd12+-24];
	atom.global.add.f64 	%fd218, [%rd13+-48], %fd217;
	ld.global.u32 	%r65, [%rd8];
	setp.eq.s32 	%p32, %r65, -1;
	@%p32 bra 	$L__BB1_43;
	mul.lo.s32 	%r128, %r65, %r89;
	cvt.s64.s32 	%rd76, %r128;
	add.s64 	%rd77, %rd143, %rd76;
	shl.b64 	%rd78, %rd77, 3;
	add.s64 	%rd79, %rd9, %rd78;
	ld.global.f64 	%fd219, [%rd12+-24];
	neg.f64 	%fd220, %fd219;
	atom.global.add.f64 	%fd221, [%rd79+-48], %fd220;
$L__BB1_43:
	ld.global.f64 	%fd222, [%rd12+-16];
	atom.global.add.f64 	%fd223, [%rd13+-40], %fd222;
	ld.global.u32 	%r66, [%rd8];
	setp.eq.s32 	%p33, %r66, -1;
	@%p33 bra 	$L__BB1_45;
	mul.lo.s32 	%r129, %r66, %r89;
	cvt.s64.s32 	%rd80, %r129;
	add.s64 	%rd81, %rd143, %rd80;
	shl.b64 	%rd82, %rd81, 3;
	add.s64 	%rd83, %rd9, %rd82;
	ld.global.f64 	%fd224, [%rd12+-16];
	neg.f64 	%fd225, %fd224;
	atom.global.add.f64 	%fd226, [%rd83+-40], %fd225;
$L__BB1_45:
	ld.global.f64 	%fd227, [%rd12+-8];
	atom.global.add.f64 	%fd228, [%rd13+-32], %fd227;
	ld.global.u32 	%r67, [%rd8];
	setp.eq.s32 	%p34, %r67, -1;
	@%p34 bra 	$L__BB1_47;
	mul.lo.s32 	%r130, %r67, %r89;
	cvt.s64.s32 	%rd84, %r130;
	add.s64 	%rd85, %rd143, %rd84;
	shl.b64 	%rd86, %rd85, 3;
	add.s64 	%rd87, %rd9, %rd86;
	ld.global.f64 	%fd229, [%rd12+-8];
	neg.f64 	%fd230, %fd229;
	atom.global.add.f64 	%fd231, [%rd87+-32], %fd230;
$L__BB1_47:
	ld.global.f64 	%fd232, [%rd12];
	atom.global.add.f64 	%fd233, [%rd13+-24], %fd232;
	ld.global.u32 	%r68, [%rd8];
	setp.eq.s32 	%p35, %r68, -1;
	@%p35 bra 	$L__BB1_49;
	mul.lo.s32 	%r131, %r68, %r89;
	cvt.s64.s32 	%rd88, %r131;
	add.s64 	%rd89, %rd143, %rd88;
	shl.b64 	%rd90, %rd89, 3;
	add.s64 	%rd91, %rd9, %rd90;
	ld.global.f64 	%fd234, [%rd12];
	neg.f64 	%fd235, %fd234;
	atom.global.add.f64 	%fd236, [%rd91+-24], %fd235;
$L__BB1_49:
	ld.global.f64 	%fd237, [%rd12+8];
	atom.global.add.f64 	%fd238, [%rd13+-16], %fd237;
	ld.global.u32 	%r69, [%rd8];
	setp.eq.s32 	%p36, %r69, -1;
	@%p36 bra 	$L__BB1_51;
	mul.lo.s32 	%r132, %r69, %r89;
	cvt.s64.s32 	%rd92, %r132;
	add.s64 	%rd93, %rd143, %rd92;
	shl.b64 	%rd94, %rd93, 3;
	add.s64 	%rd95, %rd9, %rd94;
	ld.global.f64 	%fd239, [%rd12+8];
	neg.f64 	%fd240, %fd239;
	atom.global.add.f64 	%fd241, [%rd95+-16], %fd240;
$L__BB1_51:
	ld.global.f64 	%fd242, [%rd12+16];
	atom.global.add.f64 	%fd243, [%rd13+-8], %fd242;
	ld.global.u32 	%r70, [%rd8];
	setp.eq.s32 	%p37, %r70, -1;
	@%p37 bra 	$L__BB1_53;
	mul.lo.s32 	%r133, %r70, %r89;
	cvt.s64.s32 	%rd96, %r133;
	add.s64 	%rd97, %rd143, %rd96;
	shl.b64 	%rd98, %rd97, 3;
	add.s64 	%rd99, %rd9, %rd98;
	ld.global.f64 	%fd244, [%rd12+16];
	neg.f64 	%fd245, %fd244;
	atom.global.add.f64 	%fd246, [%rd99+-8], %fd245;
$L__BB1_53:
	ld.global.f64 	%fd247, [%rd12+24];
	atom.global.add.f64 	%fd248, [%rd13], %fd247;
	ld.global.u32 	%r71, [%rd8];
	setp.eq.s32 	%p38, %r71, -1;
	@%p38 bra 	$L__BB1_55;
	mul.lo.s32 	%r134, %r71, %r89;
	cvt.s64.s32 	%rd100, %r134;
	add.s64 	%rd101, %rd143, %rd100;
	shl.b64 	%rd102, %rd101, 3;
	add.s64 	%rd103, %rd9, %rd102;
	ld.global.f64 	%fd249, [%rd12+24];
	neg.f64 	%fd250, %fd249;
	atom.global.add.f64 	%fd251, [%rd103], %fd250;
$L__BB1_55:
	add.s64 	%rd143, %rd143, 8;
	add.s32 	%r175, %r175, 8;
	add.s32 	%r174, %r174, 8;
	add.s32 	%r173, %r173, 8;
	setp.ne.s32 	%p39, %r175, 0;
	@%p39 bra 	$L__BB1_39;
$L__BB1_56:
	setp.eq.s32 	%p40, %r58, 0;
	@%p40 bra 	$L__BB1_77;
	and.b32  	%r76, %r89, 3;
	setp.lt.u32 	%p41, %r58, 4;
	@%p41 bra 	$L__BB1_67;
	add.s32 	%r135, %r177, %r56;
	mul.wide.s32 	%rd104, %r135, 8;
	add.s64 	%rd15, %rd2, %rd104;
	add.s32 	%r136, %r177, %r57;
	mul.wide.s32 	%rd105, %r136, 8;
	add.s64 	%rd16, %rd3, %rd105;
	ld.global.f64 	%fd252, [%rd16];
	atom.global.add.f64 	%fd253, [%rd15], %fd252;
	ld.global.u32 	%r77, [%rd8];
	setp.eq.s32 	%p42, %r77, -1;
	@%p42 bra 	$L__BB1_60;
	mad.lo.s32 	%r137, %r77, %r89, %r177;
	mul.wide.s32 	%rd106, %r137, 8;
	add.s64 	%rd107, %rd2, %rd106;
	ld.global.f64 	%fd254, [%rd16];
	neg.f64 	%fd255, %fd254;
	atom.global.add.f64 	%fd256, [%rd107], %fd255;
$L__BB1_60:
	ld.global.f64 	%fd257, [%rd16+8];
	atom.global.add.f64 	%fd258, [%rd15+8], %fd257;
	ld.global.u32 	%r78, [%rd8];
	setp.eq.s32 	%p43, %r78, -1;
	@%p43 bra 	$L__BB1_62;
	mul.lo.s32 	%r138, %r78, %r89;
	cvt.s64.s32 	%rd108, %r138;
	cvt.u64.u32 	%rd109, %r177;
	add.s64 	%rd110, %rd108, %rd109;
	shl.b64 	%rd111, %rd110, 3;
	add.s64 	%rd112, %rd2, %rd111;
	ld.global.f64 	%fd259, [%rd16+8];
	neg.f64 	%fd260, %fd259;
	atom.global.add.f64 	%fd261, [%rd112+8], %fd260;
$L__BB1_62:
	ld.global.f64 	%fd262, [%rd16+16];
	atom.global.add.f64 	%fd263, [%rd15+16], %fd262;
	ld.global.u32 	%r79, [%rd8];
	setp.eq.s32 	%p44, %r79, -1;
	@%p44 bra 	$L__BB1_64;
	mul.lo.s32 	%r139, %r79, %r89;
	cvt.s64.s32 	%rd113, %r139;
	cvt.u64.u32 	%rd114, %r177;
	add.s64 	%rd115, %rd113, %rd114;
	shl.b64 	%rd116, %rd115, 3;
	add.s64 	%rd117, %rd2, %rd116;
	ld.global.f64 	%fd264, [%rd16+16];
	neg.f64 	%fd265, %fd264;
	atom.global.add.f64 	%fd266, [%rd117+16], %fd265;
$L__BB1_64:
	ld.global.f64 	%fd267, [%rd16+24];
	atom.global.add.f64 	%fd268, [%rd15+24], %fd267;
	ld.global.u32 	%r80, [%rd8];
	setp.eq.s32 	%p45, %r80, -1;
	@%p45 bra 	$L__BB1_66;
	mul.lo.s32 	%r140, %r80, %r89;
	cvt.s64.s32 	%rd118, %r140;
	cvt.u64.u32 	%rd119, %r177;
	add.s64 	%rd120, %rd118, %rd119;
	shl.b64 	%rd121, %rd120, 3;
	add.s64 	%rd122, %rd2, %rd121;
	ld.global.f64 	%fd269, [%rd16+24];
	neg.f64 	%fd270, %fd269;
	atom.global.add.f64 	%fd271, [%rd122+24], %fd270;
$L__BB1_66:
	add.s32 	%r177, %r177, 4;
$L__BB1_67:
	setp.eq.s32 	%p46, %r76, 0;
	@%p46 bra 	$L__BB1_77;
	setp.eq.s32 	%p47, %r76, 1;
	@%p47 bra 	$L__BB1_74;
	add.s32 	%r141, %r177, %r56;
	mul.wide.s32 	%rd123, %r141, 8;
	add.s64 	%rd17, %rd2, %rd123;
	add.s32 	%r142, %r177, %r57;
	mul.wide.s32 	%rd124, %r142, 8;
	add.s64 	%rd18, %rd3, %rd124;
	ld.global.f64 	%fd272, [%rd18];
	atom.global.add.f64 	%fd273, [%rd17], %fd272;
	ld.global.u32 	%r83, [%rd8];
	setp.eq.s32 	%p48, %r83, -1;
	@%p48 bra 	$L__BB1_71;
	mad.lo.s32 	%r143, %r83, %r89, %r177;
	mul.wide.s32 	%rd125, %r143, 8;
	add.s64 	%rd126, %rd2, %rd125;
	ld.global.f64 	%fd274, [%rd18];
	neg.f64 	%fd275, %fd274;
	atom.global.add.f64 	%fd276, [%rd126], %fd275;
$L__BB1_71:
	ld.global.f64 	%fd277, [%rd18+8];
	atom.global.add.f64 	%fd278, [%rd17+8], %fd277;
	ld.global.u32 	%r84, [%rd8];
	setp.eq.s32 	%p49, %r84, -1;
	@%p49 bra 	$L__BB1_73;
	mul.lo.s32 	%r144, %r84, %r89;
	cvt.s64.s32 	%rd127, %r144;
	cvt.u64.u32 	%rd128, %r177;
	add.s64 	%rd129, %rd127, %rd128;
	shl.b64 	%rd130, %rd129, 3;
	add.s64 	%rd131, %rd2, %rd130;
	ld.global.f64 	%fd279, [%rd18+8];
	neg.f64 	%fd280, %fd279;
	atom.global.add.f64 	%fd281, [%rd131+8], %fd280;
$L__BB1_73:
	add.s32 	%r177, %r177, 2;
$L__BB1_74:
	and.b32  	%r145, %r89, 1;
	setp.eq.b32 	%p50, %r145, 1;
	not.pred 	%p51, %p50;
	@%p51 bra 	$L__BB1_77;
	add.s32 	%r146, %r177, %r56;
	mul.wide.s32 	%rd132, %r146, 8;
	add.s64 	%rd133, %rd2, %rd132;
	add.s32 	%r147, %r177, %r57;
	mul.wide.s32 	%rd134, %r147, 8;
	add.s64 	%rd19, %rd3, %rd134;
	ld.global.f64 	%fd282, [%rd19];
	atom.global.add.f64 	%fd283, [%rd133], %fd282;
	ld.global.u32 	%r87, [%rd8];
	setp.eq.s32 	%p52, %r87, -1;
	@%p52 bra 	$L__BB1_77;
	mad.lo.s32 	%r148, %r87, %r89, %r177;
	mul.wide.s32 	%rd135, %r148, 8;
	add.s64 	%rd136, %rd2, %rd135;
	ld.global.f64 	%fd284, [%rd19];
	neg.f64 	%fd285, %fd284;
	atom.global.add.f64 	%fd286, [%rd136], %fd285;
$L__BB1_77:
	mul.wide.u32 	%rd137, %r172, 4;
	add.s64 	%rd138, %rd4, %rd137;
	atom.global.add.u32 	%r149, [%rd138], 1;
	ld.global.u32 	%r88, [%rd8];
	setp.eq.s32 	%p53, %r88, -1;
	@%p53 bra 	$L__BB1_79;
	mul.wide.s32 	%rd139, %r88, 4;
	add.s64 	%rd140, %rd4, %rd139;
	atom.global.add.u32 	%r150, [%rd140], -1;
$L__BB1_79:
	st.global.u32 	[%rd8], %r172;
$L__BB1_80:
	ret;

}
	// .globl	_Z16update_centroidsPdS_Piii
.visible .entry _Z16update_centroidsPdS_Piii(
	.param .u64 .ptr .align 1 _Z16update_centroidsPdS_Piii_param_0,
	.param .u64 .ptr .align 1 _Z16update_centroidsPdS_Piii_param_1,
	.param .u64 .ptr .align 1 _Z16update_centroidsPdS_Piii_param_2,
	.param .u32 _Z16update_centroidsPdS_Piii_param_3,
	.param .u32 _Z16update_centroidsPdS_Piii_param_4
)
{
	.reg .pred 	%p<12>;
	.reg .b32 	%r<46>;
	.reg .b64 	%rd<23>;
	.reg .b64 	%fd<46>;

	ld.param.u64 	%rd7, [_Z16update_centroidsPdS_Piii_param_0];
	ld.param.u64 	%rd8, [_Z16update_centroidsPdS_Piii_param_1];
	ld.param.u64 	%rd6, [_Z16update_centroidsPdS_Piii_param_2];
	ld.param.u32 	%r17, [_Z16update_centroidsPdS_Piii_param_3];
	ld.param.u32 	%r16, [_Z16update_centroidsPdS_Piii_param_4];
	cvta.to.global.u64 	%rd1, %rd7;
	cvta.to.global.u64 	%rd2, %rd8;
	mov.u32 	%r18, %ctaid.x;
	mov.u32 	%r19, %ntid.x;
	mov.u32 	%r20, %tid.x;
	mad.lo.s32 	%r1, %r18, %r19, %r20;
	setp.ge.s32 	%p1, %r1, %r17;
	setp.lt.s32 	%p2, %r16, 1;
	or.pred  	%p3, %p1, %p2;
	@%p3 bra 	$L__BB2_12;
	cvta.to.global.u64 	%rd9, %rd6;
	mul.lo.s32 	%r2, %r16, %r1;
	mul.wide.s32 	%rd10, %r1, 4;
	add.s64 	%rd3, %rd9, %rd10;
	and.b32  	%r3, %r16, 7;
	setp.lt.u32 	%p4, %r16, 8;
	mov.b32 	%r44, 0;
	@%p4 bra 	$L__BB2_4;
	and.b32  	%r44, %r16, 2147483640;
	neg.s32 	%r42, %r44;
	add.s64 	%rd4, %rd2, 32;
	add.s64 	%rd5, %rd1, 32;
	mov.u32 	%r41, %r2;
$L__BB2_3:
	.pragma "nounroll";
	mul.wide.s32 	%rd11, %r41, 8;
	add.s64 	%rd12, %rd4, %rd11;
	add.s64 	%rd13, %rd5, %rd11;
	ld.global.f64 	%fd1, [%rd12+-32];
	ld.global.u32 	%r22, [%rd3];
	cvt.rn.f64.s32 	%fd2, %r22;
	div.rn.f64 	%fd3, %fd1, %fd2;
	st.global.f64 	[%rd13+-32], %fd3;
	ld.global.f64 	%fd4, [%rd12+-24];
	ld.global.u32 	%r23, [%rd3];
	cvt.rn.f64.s32 	%fd5, %r23;
	div.rn.f64 	%fd6, %fd4, %fd5;
	st.global.f64 	[%rd13+-24], %fd6;
	ld.global.f64 	%fd7, [%rd12+-16];
	ld.global.u32 	%r24, [%rd3];
	cvt.rn.f64.s32 	%fd8, %r24;
	div.rn.f64 	%fd9, %fd7, %fd8;
	st.global.f64 	[%rd13+-16], %fd9;
	ld.global.f64 	%fd10, [%rd12+-8];
	ld.global.u32 	%r25, [%rd3];
	cvt.rn.f64.s32 	%fd11, %r25;
	div.rn.f64 	%fd12, %fd10, %fd11;
	st.global.f64 	[%rd13+-8], %fd12;
	ld.global.f64 	%fd13, [%rd12];
	ld.global.u32 	%r26, [%rd3];
	cvt.rn.f64.s32 	%fd14, %r26;
	div.rn.f64 	%fd15, %fd13, %fd14;
	st.global.f64 	[%rd13], %fd15;
	ld.global.f64 	%fd16, [%rd12+8];
	ld.global.u32 	%r27, [%rd3];
	cvt.rn.f64.s32 	%fd17, %r27;
	div.rn.f64 	%fd18, %fd16, %fd17;
	st.global.f64 	[%rd13+8], %fd18;
	ld.global.f64 	%fd19, [%rd12+16];
	ld.global.u32 	%r28, [%rd3];
	cvt.rn.f64.s32 	%fd20, %r28;
	div.rn.f64 	%fd21, %fd19, %fd20;
	st.global.f64 	[%rd13+16], %fd21;
	ld.global.f64 	%fd22, [%rd12+24];
	ld.global.u32 	%r29, [%rd3];
	cvt.rn.f64.s32 	%fd23, %r29;
	div.rn.f64 	%fd24, %fd22, %fd23;
	st.global.f64 	[%rd13+24], %fd24;
	add.s32 	%r42, %r42, 8;
	add.s32 	%r41, %r41, 8;
	setp.ne.s32 	%p5, %r42, 0;
	@%p5 bra 	$L__BB2_3;
$L__BB2_4:
	setp.eq.s32 	%p6, %r3, 0;
	@%p6 bra 	$L__BB2_12;
	and.b32  	%r11, %r16, 3;
	setp.lt.u32 	%p7, %r3, 4;
	@%p7 bra 	$L__BB2_7;
	add.s32 	%r30, %r44, %r2;
	mul.wide.s32 	%rd14, %r30, 8;
	add.s64 	%rd15, %rd2, %rd14;
	ld.global.f64 	%fd25, [%rd15];
	ld.global.u32 	%r31, [%rd3];
	cvt.rn.f64.s32 	%fd26, %r31;
	div.rn.f64 	%fd27, %fd25, %fd26;
	add.s64 	%rd16, %rd1, %rd14;
	st.global.f64 	[%rd16], %fd27;
	ld.global.f64 	%fd28, [%rd15+8];
	ld.global.u32 	%r32, [%rd3];
	cvt.rn.f64.s32 	%fd29, %r32;
	div.rn.f64 	%fd30, %fd28, %fd29;
	st.global.f64 	[%rd16+8], %fd30;
	ld.global.f64 	%fd31, [%rd15+16];
	ld.global.u32 	%r33, [%rd3];
	cvt.rn.f64.s32 	%fd32, %r33;
	div.rn.f64 	%fd33, %fd31, %fd32;
	st.global.f64 	[%rd16+16], %fd33;
	ld.global.f64 	%fd34, [%rd15+24];
	ld.global.u32 	%r34, [%rd3];
	cvt.rn.f64.s32 	%fd35, %r34;
	div.rn.f64 	%fd36, %fd34, %fd35;
	st.global.f64 	[%rd16+24], %fd36;
	add.s32 	%r44, %r44, 4;
$L__BB2_7:
	setp.eq.s32 	%p8, %r11, 0;
	@%p8 bra 	$L__BB2_12;
	setp.eq.s32 	%p9, %r11, 1;
	@%p9 bra 	$L__BB2_10;
	add.s32 	%r35, %r44, %r2;
	mul.wide.s32 	%rd17, %r35, 8;
	add.s64 	%rd18, %rd2, %rd17;
	ld.global.f64 	%fd37, [%rd18];
	ld.global.u32 	%r36, [%rd3];
	cvt.rn.f64.s32 	%fd38, %r36;
	div.rn.f64 	%fd39, %fd37, %fd38;
	add.s64 	%rd19, %rd1, %rd17;
	st.global.f64 	[%rd19], %fd39;
	ld.global.f64 	%fd40, [%rd18+8];
	ld.global.u32 	%r37, [%rd3];
	cvt.rn.f64.s32 	%fd41, %r37;
	div.rn.f64 	%fd42, %fd40, %fd41;
	st.global.f64 	[%rd19+8], %fd42;
	add.s32 	%r44, %r44, 2;
$L__BB2_10:
	and.b32  	%r38, %r16, 1;
	setp.eq.b32 	%p10, %r38, 1;
	not.pred 	%p11, %p10;
	@%p11 bra 	$L__BB2_12;
	add.s32 	%r39, %r44, %r2;
	mul.wide.s32 	%rd20, %r39, 8;
	add.s64 	%rd21, %rd2, %rd20;
	ld.global.f64 	%fd43, [%rd21];
	ld.global.u32 	%r40, [%rd3];
	cvt.rn.f64.s32 	%fd44, %r40;
	div.rn.f64 	%fd45, %fd43, %fd44;
	add.s64 	%rd22, %rd1, %rd20;
	st.global.f64 	[%rd22], %fd45;
$L__BB2_12:
	ret;

}


// ===== COMPILED SASS (sm_100) =====

	.target	sm_100

	.elftype	@"ET_EXEC"


//--------------------- .note.nv.tkinfo           --------------------------
	.section	.note.nv.tkinfo,"",@"SHT_NOTE"
	.sectionflags	@"SHF_NOTE_NV_TKINFO"
	.tkinfo
        /*0018*/ 	.word	0x00000002
        /*0030*/ 	.string	""
        /*0030*/ 	.string	"ptxas"
        /*0030*/ 	.string	"Cuda compilation tools, release 13.0, V13.0.88"
        /*0030*/ 	.string	"Build cuda_13.0.r13.0/compiler.36424714_0"
        /*0030*/ 	.string	"-arch sm_100 -m 64 "



//--------------------- .note.nv.cuinfo           --------------------------
	.section	.note.nv.cuinfo,"",@"SHT_NOTE"
	.sectionflags	@"SHF_NOTE_NV_CUINFO"
        /*0018*/ 	.short	0x0002
        /*001a*/ 	.short	0x0064
        /*001c*/ 	.short	0x0082
	.zero		2


//--------------------- .nv.info                  --------------------------
	.section	.nv.info,"",@"SHT_CUDA_INFO"
	.align	4


	//----- nvinfo : EIATTR_REGCOUNT
	.align		4
        /*0000*/ 	.byte	0x04, 0x2f
        /*0002*/ 	.short	(.L_1 - .L_0)
	.align		4
.L_0:
        /*0004*/ 	.word	index@(_Z14init_centroidsPdS_ii)
        /*0008*/ 	.word	0x00000019


	//----- nvinfo : EIATTR_FRAME_SIZE
	.align		4
.L_1:
        /*000c*/ 	.byte	0x04, 0x11
        /*000e*/ 	.short	(.L_3 - .L_2)
	.align		4
.L_2:
        /*0010*/ 	.word	index@(_Z14init_centroidsPdS_ii)
        /*0014*/ 	.word	0x00000000


	//----- nvinfo : EIATTR_REGCOUNT
	.align		4
.L_3:
        /*0018*/ 	.byte	0x04, 0x2f
        /*001a*/ 	.short	(.L_5 - .L_4)
	.align		4
.L_4:
        /*001c*/ 	.word	index@(_Z15assign_clustersPdS_PiS_S0_iiiS0_)
        /*0020*/ 	.word	0x00000020


	//----- nvinfo : EIATTR_FRAME_SIZE
	.align		4
.L_5:
        /*0024*/ 	.byte	0x04, 0x11
        /*0026*/ 	.short	(.L_7 - .L_6)
	.align		4
.L_6:
        /*0028*/ 	.word	index@(_Z15assign_clustersPdS_PiS_S0_iiiS0_)
        /*002c*/ 	.word	0x00000000


	//----- nvinfo : EIATTR_REGCOUNT
	.align		4
.L_7:
        /*0030*/ 	.byte	0x04, 0x2f
        /*0032*/ 	.short	(.L_9 - .L_8)
	.align		4
.L_8:
        /*0034*/ 	.word	index@(_Z16update_centroidsPdS_Piii)
        /*0038*/ 	.word	0x00000022


	//----- nvinfo : EIATTR_FRAME_SIZE
	.align		4
.L_9:
        /*003c*/ 	.byte	0x04, 0x11
        /*003e*/ 	.short	(.L_11 - .L_10)
	.align		4
.L_10:
        /*0040*/ 	.word	index@($__internal_0_$__cuda_sm20_div_rn_f64_full)
        /*0044*/ 	.word	0x00000000


	//----- nvinfo : EIATTR_FRAME_SIZE
	.align		4
.L_11:
        /*0048*/ 	.byte	0x04, 0x11
        /*004a*/ 	.short	(.L_13 - .L_12)
	.align		4
.L_12:
        /*004c*/ 	.word	index@(_Z16update_centroidsPdS_Piii)
        /*0050*/ 	.word	0x00000000


	//----- nvinfo : EIATTR_MIN_STACK_SIZE
	.align		4
.L_13:
        /*0054*/ 	.byte	0x04, 0x12
        /*0056*/ 	.short	(.L_15 - .L_14)
	.align		4
.L_14:
        /*0058*/ 	.word	index@(_Z16update_centroidsPdS_Piii)
        /*005c*/ 	.word	0x00000000


	//----- nvinfo : EIATTR_MIN_STACK_SIZE
	.align		4
.L_15:
        /*0060*/ 	.byte	0x04, 0x12
        /*0062*/ 	.short	(.L_17 - .L_16)
	.align		4
.L_16:
        /*0064*/ 	.word	index@(_Z15assign_clustersPdS_PiS_S0_iiiS0_)
        /*0068*/ 	.word	0x00000000


	//----- nvinfo : EIATTR_MIN_STACK_SIZE
	.align		4
.L_17:
        /*006c*/ 	.byte	0x04, 0x12
        /*006e*/ 	.short	(.L_19 - .L_18)
	.align		4
.L_18:
        /*0070*/ 	.word	index@(_Z14init_centroidsPdS_ii)
        /*0074*/ 	.word	0x00000000
.L_19:


//--------------------- .nv.compat                --------------------------
	.section	.nv.compat,"",@"SHT_CUDA_COMPAT_INFO"
	.align	4
        /*0000*/ 	.byte	0x02, 0x09, 0x00, 0x00, 0x02, 0x02, 0x01, 0x00, 0x02, 0x05, 0x05, 0x00, 0x03, 0x07, 0x01, 0x01
        /*0010*/ 	.byte	0x02, 0x03, 0x00, 0x00, 0x02, 0x06, 0x01, 0x00, 0x04, 0x0b, 0x08, 0x00, 0x01, 0x00, 0x00, 0x00
        /*0020*/ 	.byte	0x00, 0x00, 0x00, 0x00


//--------------------- .nv.info._Z16update_centroidsPdS_Piii --------------------------
	.section	.nv.info._Z16update_centroidsPdS_Piii,"",@"SHT_CUDA_INFO"
	.sectionflags	@""
	.align	4


	//----- nvinfo : EIATTR_CUDA_API_VERSION
	.align		4
        /*0000*/ 	.byte	0x04, 0x37
        /*0002*/ 	.short	(.L_21 - .L_20)
.L_20:
        /*0004*/ 	.word	0x00000082


	//----- nvinfo : EIATTR_KPARAM_INFO
	.align		4
.L_21:
        /*0008*/ 	.byte	0x04, 0x17
        /*000a*/ 	.short	(.L_23 - .L_22)
.L_22:
        /*000c*/ 	.word	0x00000000
        /*0010*/ 	.short	0x0004
        /*0012*/ 	.short	0x001c
        /*0014*/ 	.byte	0x00, 0xf0, 0x11, 0x00


	//----- nvinfo : EIATTR_KPARAM_INFO
	.align		4
.L_23:
        /*0018*/ 	.byte	0x04, 0x17
        /*001a*/ 	.short	(.L_25 - .L_24)
.L_24:
        /*001c*/ 	.word	0x00000000
        /*0020*/ 	.short	0x0003
        /*0022*/ 	.short	0x0018
        /*0024*/ 	.byte	0x00, 0xf0, 0x11, 0x00


	//----- nvinfo : EIATTR_KPARAM_INFO
	.align		4
.L_25:
        /*0028*/ 	.byte	0x04, 0x17
        /*002a*/ 	.short	(.L_27 - .L_26)
.L_26:
        /*002c*/ 	.word	0x00000000
        /*0030*/ 	.short	0x0002
        /*0032*/ 	.short	0x0010
        /*0034*/ 	.byte	0x00, 0xf5, 0x21, 0x00


	//----- nvinfo : EIATTR_KPARAM_INFO
	.align		4
.L_27:
        /*0038*/ 	.byte	0x04, 0x17
        /*003a*/ 	.short	(.L_29 - .L_28)
.L_28:
        /*003c*/ 	.word	0x00000000
        /*0040*/ 	.short	0x0001
        /*0042*/ 	.short	0x0008
        /*0044*/ 	.byte	0x00, 0xf5, 0x21, 0x00


	//----- nvinfo : EIATTR_KPARAM_INFO
	.align		4
.L_29:
        /*0048*/ 	.byte	0x04, 0x17
        /*004a*/ 	.short	(.L_31 - .L_30)
.L_30:
        /*004c*/ 	.word	0x00000000
        /*0050*/ 	.short	0x0000
        /*0052*/ 	.short	0x0000
        /*0054*/ 	.byte	0x00, 0xf5, 0x21, 0x00


	//----- nvinfo : EIATTR_SPARSE_MMA_MASK
	.align		4
.L_31:
        /*0058*/ 	.byte	0x03, 0x50
        /*005a*/ 	.short	0x0000


	//----- nvinfo : EIATTR_MAXREG_COUNT
	.align		4
        /*005c*/ 	.byte	0x03, 0x1b
        /*005e*/ 	.short	0x00ff


	//----- nvinfo : EIATTR_MERCURY_ISA_VERSION
	.align		4
        /*0060*/ 	.byte	0x03, 0x5f
        /*0062*/ 	.short	0x0101


	//----- nvinfo : EIATTR_VRC_CTA_INIT_COUNT
	.align		4
        /*0064*/ 	.byte	0x02, 0x4a
	.zero		1
	.zero		1


	//----- nvinfo : EIATTR_EXIT_INSTR_OFFSETS
	.align		4
        /*0068*/ 	.byte	0x04, 0x1c
        /*006a*/ 	.short	(.L_33 - .L_32)


	//   ....[0]....
.L_32:
        /*006c*/ 	.word	0x00000080


	//   ....[1]....
        /*0070*/ 	.word	0x00000e40


	//   ....[2]....
        /*0074*/ 	.word	0x00001500


	//   ....[3]....
        /*0078*/ 	.word	0x000018c0


	//   ....[4]....
        /*007c*/ 	.word	0x00001aa0


	//----- nvinfo : EIATTR_CRS_STACK_SIZE
	.align		4
.L_33:
        /*0080*/ 	.byte	0x04, 0x1e
        /*0082*/ 	.short	(.L_35 - .L_34)
.L_34:
        /*0084*/ 	.word	0x00000000


	//----- nvinfo : EIATTR_CBANK_PARAM_SIZE
	.align		4
.L_35:
        /*0088*/ 	.byte	0x03, 0x19
        /*008a*/ 	.short	0x0020


	//----- nvinfo : EIATTR_PARAM_CBANK
	.align		4
        /*008c*/ 	.byte	0x04, 0x0a
        /*008e*/ 	.short	(.L_37 - .L_36)
	.align		4
.L_36:
        /*0090*/ 	.word	index@(.nv.constant0._Z16update_centroidsPdS_Piii)
        /*0094*/ 	.short	0x0380
        /*0096*/ 	.short	0x0020


	//----- nvinfo : EIATTR_SW_WAR
	.align		4
.L_37:
        /*0098*/ 	.byte	0x04, 0x36
        /*009a*/ 	.short	(.L_39 - .L_38)
.L_38:
        /*009c*/ 	.word	0x00000008
.L_39:


//--------------------- .nv.info._Z15assign_clustersPdS_PiS_S0_iiiS0_ --------------------------
	.section	.nv.info._Z15assign_clustersPdS_PiS_S0_iiiS0_,"",@"SHT_CUDA_INFO"
	.sectionflags	@""
	.align	4


	//----- nvinfo : EIATTR_CUDA_API_VERSION
	.align		4
        /*0000*/ 	.byte	0x04, 0x37
        /*0002*/ 	.short	(.L_41 - .L_40)
.L_40:
        /*0004*/ 	.word	0x00000082


	//----- nvinfo : EIATTR_KPARAM_INFO
	.align		4
.L_41:
        /*0008*/ 	.byte	0x04, 0x17
        /*000a*/ 	.short	(.L_43 - .L_42)
.L_42:
        /*000c*/ 	.word	0x00000000
        /*0010*/ 	.short	0x0008
        /*0012*/ 	.short	0x0038
        /*0014*/ 	.byte	0x00, 0xf5, 0x21, 0x00


	//----- nvinfo : EIATTR_KPARAM_INFO
	.align		4
.L_43:
        /*0018*/ 	.byte	0x04, 0x17
        /*001a*/ 	.short	(.L_45 - .L_44)
.L_44:
        /*001c*/ 	.word	0x00000000
        /*0020*/ 	.short	0x0007
        /*0022*/ 	.short	0x0030
        /*0024*/ 	.byte	0x00, 0xf0, 0x11, 0x00


	//----- nvinfo : EIATTR_KPARAM_INFO
	.align		4
.L_45:
        /*0028*/ 	.byte	0x04, 0x17
        /*002a*/ 	.short	(.L_47 - .L_46)
.L_46:
        /*002c*/ 	.word	0x00000000
        /*0030*/ 	.short	0x0006
        /*0032*/ 	.short	0x002c
        /*0034*/ 	.byte	0x00, 0xf0, 0x11, 0x00


	//----- nvinfo : EIATTR_KPARAM_INFO
	.align		4
.L_47:
        /*0038*/ 	.byte	0x04, 0x17
        /*003a*/ 	.short	(.L_49 - .L_48)
.L_48:
        /*003c*/ 	.word	0x00000000
        /*0040*/ 	.short	0x0005
        /*0042*/ 	.short	0x0028
        /*0044*/ 	.byte	0x00, 0xf0, 0x11, 0x00


	//----- nvinfo : EIATTR_KPARAM_INFO
	.align		4
.L_49:
        /*0048*/ 	.byte	0x04, 0x17
        /*004a*/ 	.short	(.L_51 - .L_50)
.L_50:
        /*004c*/ 	.word	0x00000000
        /*0050*/ 	.short	0x0004
        /*0052*/ 	.short	0x0020
        /*0054*/ 	.byte	0x00, 0xf5, 0x21, 0x00


	//----- nvinfo : EIATTR_KPARAM_INFO
	.align		4
.L_51:
        /*0058*/ 	.byte	0x04, 0x17
        /*005a*/ 	.short	(.L_53 - .L_52)
.L_52:
        /*005c*/ 	.word	0x00000000
        /*0060*/ 	.short	0x0003
        /*0062*/ 	.short	0x0018
        /*0064*/ 	.byte	0x00, 0xf5, 0x21, 0x00


	//----- nvinfo : EIATTR_KPARAM_INFO
	.align		4
.L_53:
        /*0068*/ 	.byte	0x04, 0x17
        /*006a*/ 	.short	(.L_55 - .L_54)
.L_54:
        /*006c*/ 	.word	0x00000000
        /*0070*/ 	.short	0x0002
        /*0072*/ 	.short	0x0010
        /*0074*/ 	.byte	0x00, 0xf5, 0x21, 0x00


	//----- nvinfo : EIATTR_KPARAM_INFO
	.align		4
.L_55:
        /*0078*/ 	.byte	0x04, 0x17
        /*007a*/ 	.short	(.L_57 - .L_56)
.L_56:
        /*007c*/ 	.word	0x00000000
        /*0080*/ 	.short	0x0001
        /*0082*/ 	.short	0x0008
        /*0084*/ 	.byte	0x00, 0xf5, 0x21, 0x00


	//----- nvinfo : EIATTR_KPARAM_INFO
	.align		4
.L_57:
        /*0088*/ 	.byte	0x04, 0x17
        /*008a*/ 	.short	(.L_59 - .L_58)
.L_58:
        /*008c*/ 	.word	0x00000000
        /*0090*/ 	.short	0x0000
        /*0092*/ 	.short	0x0000
        /*0094*/ 	.byte	0x00, 0xf5, 0x21, 0x00


	//----- nvinfo : EIATTR_SPARSE_MMA_MASK
	.align		4
.L_59:
        /*0098*/ 	.byte	0x03, 0x50
        /*009a*/ 	.short	0x0000


	//----- nvinfo : EIATTR_MAXREG_COUNT
	.align		4
        /*009c*/ 	.byte	0x03, 0x1b
        /*009e*/ 	.short	0x00ff


	//----- nvinfo : EIATTR_MERCURY_ISA_VERSION
	.align		4
        /*00a0*/ 	.byte	0x03, 0x5f
        /*00a2*/ 	.short	0x0101


	//----- nvinfo : EIATTR_VRC_CTA_INIT_COUNT
	.align		4
        /*00a4*/ 	.byte	0x02, 0x4a
	.zero		1
	.zero		1


	//----- nvinfo : EIATTR_EXIT_INSTR_OFFSETS
	.align		4
        /*00a8*/ 	.byte	0x04, 0x1c
        /*00aa*/ 	.short	(.L_61 - .L_60)


	//   ....[0]....
.L_60:
        /*00ac*/ 	.word	0x00000070


	//   ....[1]....
        /*00b0*/ 	.word	0x00001690


	//   ....[2]....
        /*00b4*/ 	.word	0x00002990


	//----- nvinfo : EIATTR_CRS_STACK_SIZE
	.align		4
.L_61:
        /*00b8*/ 	.byte	0x04, 0x1e
        /*00ba*/ 	.short	(.L_63 - .L_62)
.L_62:
        /*00bc*/ 	.word	0x00000000


	//----- nvinfo : EIATTR_CBANK_PARAM_SIZE
	.align		4
.L_63:
        /*00c0*/ 	.byte	0x03, 0x19
        /*00c2*/ 	.short	0x0040


	//----- nvinfo : EIATTR_PARAM_CBANK
	.align		4
        /*00c4*/ 	.byte	0x04, 0x0a
        /*00c6*/ 	.short	(.L_65 - .L_64)
	.align		4
.L_64:
        /*00c8*/ 	.word	index@(.nv.constant0._Z15assign_clustersPdS_PiS_S0_iiiS0_)
        /*00cc*/ 	.short	0x0380
        /*00ce*/ 	.short	0x0040


	//----- nvinfo : EIATTR_SW_WAR
	.align		4
.L_65:
        /*00d0*/ 	.byte	0x04, 0x36
        /*00d2*/ 	.short	(.L_67 - .L_66)
.L_66:
        /*00d4*/ 	.word	0x00000008
.L_67:


//--------------------- .nv.info._Z14init_centroidsPdS_ii --------------------------
	.section	.nv.info._Z14init_centroidsPdS_ii,"",@"SHT_CUDA_INFO"
	.sectionflags	@""
	.align	4


	//----- nvinfo : EIATTR_CUDA_API_VERSION
	.align		4
        /*0000*/ 	.byte	0x04, 0x37
        /*0002*/ 	.short	(.L_69 - .L_68)
.L_68:
        /*0004*/ 	.word	0x00000082


	//----- nvinfo : EIATTR_KPARAM_INFO
	.align		4
.L_69:
        /*0008*/ 	.byte	0x04, 0x17
        /*000a*/ 	.short	(.L_71 - .L_70)
.L_70:
        /*000c*/ 	.word	0x00000000
        /*0010*/ 	.short	0x0003
        /*0012*/ 	.short	0x0014
        /*0014*/ 	.byte	0x00, 0xf0, 0x11, 0x00


	//----- nvinfo : EIATTR_KPARAM_INFO
	.align		4
.L_71:
        /*0018*/ 	.byte	0x04, 0x17
        /*001a*/ 	.short	(.L_73 - .L_72)
.L_72:
        /*001c*/ 	.word	0x00000000
        /*0020*/ 	.short	0x0002
        /*0022*/ 	.short	0x0010
        /*0024*/ 	.byte	0x00, 0xf0, 0x11, 0x00


	//----- nvinfo : EIATTR_KPARAM_INFO
	.align		4
.L_73:
        /*0028*/ 	.byte	0x04, 0x17
        /*002a*/ 	.short	(.L_75 - .L_74)
.L_74:
        /*002c*/ 	.word	0x00000000
        /*0030*/ 	.short	0x0001
        /*0032*/ 	.short	0x0008
        /*0034*/ 	.byte	0x00, 0xf5, 0x21, 0x00


	//----- nvinfo : EIATTR_KPARAM_INFO
	.align		4
.L_75:
        /*0038*/ 	.byte	0x04, 0x17
        /*003a*/ 	.short	(.L_77 - .L_76)
.L_76:
        /*003c*/ 	.word	0x00000000
        /*0040*/ 	.short	0x0000
        /*0042*/ 	.short	0x0000
        /*0044*/ 	.byte	0x00, 0xf5, 0x21, 0x00


	//----- nvinfo : EIATTR_SPARSE_MMA_MASK
	.align		4
.L_77:
        /*0048*/ 	.byte	0x03, 0x50
        /*004a*/ 	.short	0x0000


	//----- nvinfo : EIATTR_MAXREG_COUNT
	.align		4
        /*004c*/ 	.byte	0x03, 0x1b
        /*004e*/ 	.short	0x00ff


	//----- nvinfo : EIATTR_MERCURY_ISA_VERSION
	.align		4
        /*0050*/ 	.byte	0x03, 0x5f
        /*0052*/ 	.short	0x0101


	//----- nvinfo : EIATTR_VRC_CTA_INIT_COUNT
	.align		4
        /*0054*/ 	.byte	0x02, 0x4a
	.zero		1
	.zero		1


	//----- nvinfo : EIATTR_EXIT_INSTR_OFFSETS
	.align		4
        /*0058*/ 	.byte	0x04, 0x1c
        /*005a*/ 	.short	(.L_79 - .L_78)


	//   ....[0]....
.L_78:
        /*005c*/ 	.word	0x00000080


	//   ....[1]....
        /*0060*/ 	.word	0x00000420


	//   ....[2]....
        /*0064*/ 	.word	0x000005d0


	//   ....[3]....
        /*0068*/ 	.word	0x00000700


	//   ....[4]....
        /*006c*/ 	.word	0x000007d0


	//----- nvinfo : EIATTR_CBANK_PARAM_SIZE
	.align		4
.L_79:
        /*0070*/ 	.byte	0x03, 0x19
        /*0072*/ 	.short	0x0018


	//----- nvinfo : EIATTR_PARAM_CBANK
	.align		4
        /*0074*/ 	.byte	0x04, 0x0a
        /*0076*/ 	.short	(.L_81 - .L_80)
	.align		4
.L_80:
        /*0078*/ 	.word	index@(.nv.constant0._Z14init_centroidsPdS_ii)
        /*007c*/ 	.short	0x0380
        /*007e*/ 	.short	0x0018


	//----- nvinfo : EIATTR_SW_WAR
	.align		4
.L_81:
        /*0080*/ 	.byte	0x04, 0x36
        /*0082*/ 	.short	(.L_83 - .L_82)
.L_82:
        /*0084*/ 	.word	0x00000008
.L_83:


//--------------------- .nv.callgraph             --------------------------
	.section	.nv.callgraph,"",@"SHT_CUDA_CALLGRAPH"
	.align	4
	.sectionentsize	8
	.align		4
        /*0000*/ 	.word	0x00000000
	.align		4
        /*0004*/ 	.word	0xffffffff
	.align		4
        /*0008*/ 	.word	0x00000000
	.align		4
        /*000c*/ 	.word	0xfffffffe
	.align		4
        /*0010*/ 	.word	0x00000000
	.align		4
        /*0014*/ 	.word	0xfffffffd
	.align		4
        /*0018*/ 	.word	0x00000000
	.align		4
        /*001c*/ 	.word	0xfffffffc


//--------------------- .text._Z16update_centroidsPdS_Piii --------------------------
	.section	.text._Z16update_centroidsPdS_Piii,"ax",@progbits
	.align	128
        .global         _Z16update_centroidsPdS_Piii
        .type           _Z16update_centroidsPdS_Piii,@function
        .size           _Z16update_centroidsPdS_Piii,(.L_x_99 - _Z16update_centroidsPdS_Piii)
        .other          _Z16update_centroidsPdS_Piii,@"STO_CUDA_ENTRY STV_DEFAULT"
_Z16update_centroidsPdS_Piii:
.text._Z16update_centroidsPdS_Piii:
[----:B------:R-:W-:Y:S01]  /*0000*/  LDC R1, c[0x0][0x37c] ;  /* 0x0000df00ff017b82 */ /* 0x000fe20000000800 */
[----:B------:R-:W0:Y:S07]  /*0010*/  S2R R0, SR_TID.X ;  /* 0x0000000000007919 */ /* 0x000e2e0000002100 */
[----:B------:R-:W0:Y:S08]  /*0020*/  S2UR UR4, SR_CTAID.X ;  /* 0x00000000000479c3 */ /* 0x000e300000002500 */
[----:B------:R-:W0:Y:S08]  /*0030*/  LDC R3, c[0x0][0x360] ;  /* 0x0000d800ff037b82 */ /* 0x000e300000000800 */
[----:B------:R-:W1:Y:S01]  /*0040*/  LDC.64 R4, c[0x0][0x398] ;  /* 0x0000e600ff047b82 */ /* 0x000e620000000a00 */
[----:B0-----:R-:W-:Y:S01]  /*0050*/  IMAD R3, R3, UR4, R0 ;  /* 0x0000000403037c24 */ /* 0x001fe2000f8e0200 */
[----:B-1----:R-:W-:-:S04]  /*0060*/  ISETP.GE.AND P0, PT, R5, 0x1, PT ;  /* 0x000000010500780c */ /* 0x002fc80003f06270 */
[----:B------:R-:W-:-:S13]  /*0070*/  ISETP.GE.OR P0, PT, R3, R4, !P0 ;  /* 0x000000040300720c */ /* 0x000fda0004706670 */
[----:B------:R-:W-:Y:S05]  /*0080*/  @P0 EXIT ;  /* 0x000000000000094d */ /* 0x000fea0003800000 */
[----:B------:R-:W0:Y:S01]  /*0090*/  LDC.64 R8, c[0x0][0x390] ;  /* 0x0000e400ff087b82 */ /* 0x000e220000000a00 */
[C---:B------:R-:W-:Y:S01]  /*00a0*/  ISETP.GE.U32.AND P0, PT, R5.reuse, 0x8, PT ;  /* 0x000000080500780c */ /* 0x040fe20003f06070 */
[----:B------:R-:W1:Y:S01]  /*00b0*/  LDCU.64 UR8, c[0x0][0x358] ;  /* 0x00006b00ff0877ac */ /* 0x000e620008000a00 */
[----:B------:R-:W-:Y:S01]  /*00c0*/  LOP3.LUT R25, R5, 0x7, RZ, 0xc0, !PT ;  /* 0x0000000705197812 */ /* 0x000fe200078ec0ff */
[----:B------:R-:W-:Y:S02]  /*00d0*/  IMAD.MOV.U32 R6, RZ, RZ, RZ ;  /* 0x000000ffff067224 */ /* 0x000fe400078e00ff */
[----:B0-----:R-:W-:-:S04]  /*00e0*/  IMAD.WIDE R8, R3, 0x4, R8 ;  /* 0x0000000403087825 */ /* 0x001fc800078e0208 */
[----:B------:R-:W-:-:S04]  /*00f0*/  IMAD R3, R3, R5, RZ ;  /* 0x0000000503037224 */ /* 0x000fc800078e02ff */
[----:B-1----:R-:W-:Y:S05]  /*0100*/  @!P0 BRA `(.L_x_0) ;  /* 0x0000000c00488947 */ /* 0x002fea0003800000 */
[----:B------:R-:W0:Y:S01]  /*0110*/  LDCU.128 UR4, c[0x0][0x380] ;  /* 0x00007000ff0477ac */ /* 0x000e220008000c00 */
[----:B------:R-:W-:Y:S01]  /*0120*/  LOP3.LUT R6, R5, 0x7ffffff8, RZ, 0xc0, !PT ;  /* 0x7ffffff805067812 */ /* 0x000fe200078ec0ff */
[----:B------:R-:W-:-:S04]  /*0130*/  IMAD.MOV.U32 R26, RZ, RZ, R3 ;  /* 0x000000ffff1a7224 */ /* 0x000fc800078e0003 */
[----:B------:R-:W-:Y:S01]  /*0140*/  IMAD.MOV R27, RZ, RZ, -R6 ;  /* 0x000000ffff1b7224 */ /* 0x000fe200078e0a06 */
[----:B0-----:R-:W-:Y:S02]  /*0150*/  UIADD3 UR6, UP0, UPT, UR6, 0x20, URZ ;  /* 0x0000002006067890 */ /* 0x001fe4000ff1e0ff */
[----:B------:R-:W-:Y:S02]  /*0160*/  UIADD3 UR4, UP1, UPT, UR4, 0x20, URZ ;  /* 0x0000002004047890 */ /* 0x000fe4000ff3e0ff */
[----:B------:R-:W-:Y:S02]  /*0170*/  UIADD3.X UR7, UPT, UPT, URZ, UR7, URZ, UP0, !UPT ;  /* 0x00000007ff077290 */ /* 0x000fe400087fe4ff */
[----:B------:R-:W-:-:S12]  /*0180*/  UIADD3.X UR5, UPT, UPT, URZ, UR5, URZ, UP1, !UPT ;  /* 0x00000005ff057290 */ /* 0x000fd80008ffe4ff */
.L_x_17:
[----:B------:R-:W2:Y:S01]  /*0190*/  LDG.E R14, desc[UR8][R8.64] ;  /* 0x00000008080e7981 */ /* 0x000ea2000c1e1900 */
[----:B------:R-:W-:Y:S02]  /*01a0*/  IMAD.U32 R22, RZ, RZ, UR6 ;  /* 0x00000006ff167e24 */ /* 0x000fe4000f8e00ff */
[----:B------:R-:W-:Y:S02]  /*01b0*/  IMAD.U32 R23, RZ, RZ, UR7 ;  /* 0x00000007ff177e24 */ /* 0x000fe4000f8e00ff */
[----:B------:R-:W-:-:S05]  /*01c0*/  IMAD.WIDE R22, R26, 0x8, R22 ;  /* 0x000000081a167825 */ /* 0x000fca00078e0216 */
[----:B------:R-:W3:Y:S01]  /*01d0*/  LDG.E.64 R10, desc[UR8][R22.64+-0x20] ;  /* 0xffffe008160a7981 */ /* 0x000ee2000c1e1b00 */
[----:B0-----:R-:W-:Y:S01]  /*01e0*/  IMAD.MOV.U32 R4, RZ, RZ, 0x1 ;  /* 0x00000001ff047424 */ /* 0x001fe200078e00ff */
[----:B------:R-:W-:Y:S01]  /*01f0*/  BSSY.RECONVERGENT B1, `(.L_x_1) ;  /* 0x0000018000017945 */ /* 0x000fe20003800200 */
[----:B------:R-:W-:Y:S02]  /*0200*/  VIADD R27, R27, 0x8 ;  /* 0x000000081b1b7836 */ /* 0x000fe40000000000 */
[----:B------:R-:W-:Y:S02]  /*0210*/  IMAD.U32 R20, RZ, RZ, UR4 ;  /* 0x00000004ff147e24 */ /* 0x000fe4000f8e00ff */
[----:B------:R-:W-:Y:S01]  /*0220*/  IMAD.U32 R21, RZ, RZ, UR5 ;  /* 0x00000005ff157e24 */ /* 0x000fe2000f8e00ff */
[----:B------:R-:W-:Y:S01]  /*0230*/  ISETP.NE.AND P1, PT, R27, RZ, PT ;  /* 0x000000ff1b00720c */ /* 0x000fe20003f25270 */
[----:B------:R-:W-:Y:S01]  /*0240*/  IMAD.WIDE R20, R26, 0x8, R20 ;  /* 0x000000081a147825 */ /* 0x000fe200078e0214 */
[----:B--2---:R-:W0:Y:S01]  /*0250*/  I2F.F64 R14, R14 ;  /* 0x0000000e000e7312 */ /* 0x004e220000201c00 */
[----:B---3--:R-:W-:-:S07]  /*0260*/  FSETP.GEU.AND P2, PT, |R11|, 6.5827683646048100446e-37, PT ;  /* 0x036000000b00780b */ /* 0x008fce0003f4e200 */
[----:B0-----:R-:W0:Y:S02]  /*0270*/  MUFU.RCP64H R5, R15 ;  /* 0x0000000f00057308 */ /* 0x001e240000001800 */
[----:B0-----:R-:W-:-:S08]  /*0280*/  DFMA R12, -R14, R4, 1 ;  /* 0x3ff000000e0c742b */ /* 0x001fd00000000104 */
[----:B------:R-:W-:-:S08]  /*0290*/  DFMA R12, R12, R12, R12 ;  /* 0x0000000c0c0c722b */ /* 0x000fd0000000000c */
[----:B------:R-:W-:-:S08]  /*02a0*/  DFMA R12, R4, R12, R4 ;  /* 0x0000000c040c722b */ /* 0x000fd00000000004 */
[----:B------:R-:W-:-:S08]  /*02b0*/  DFMA R4, -R14, R12, 1 ;  /* 0x3ff000000e04742b */ /* 0x000fd0000000010c */
[----:B------:R-:W-:-:S08]  /*02c0*/  DFMA R4, R12, R4, R12 ;  /* 0x000000040c04722b */ /* 0x000fd0000000000c */
[----:B------:R-:W-:-:S08]  /*02d0*/  DMUL R12, R10, R4 ;  /* 0x000000040a0c7228 */ /* 0x000fd00000000000 */
[----:B------:R-:W-:-:S08]  /*02e0*/  DFMA R16, -R14, R12, R10 ;  /* 0x0000000c0e10722b */ /* 0x000fd0000000010a */
[----:B------:R-:W-:-:S10]  /*02f0*/  DFMA R4, R4, R16, R12 ;  /* 0x000000100404722b */ /* 0x000fd4000000000c */
[----:B------:R-:W-:-:S05]  /*0300*/  FFMA R0, RZ, R15, R5 ;  /* 0x0000000fff007223 */ /* 0x000fca0000000005 */
[----:B------:R-:W-:-:S13]  /*0310*/  FSETP.GT.AND P0, PT, |R0|, 1.469367938527859385e-39, PT ;  /* 0x001000000000780b */ /* 0x000fda0003f04200 */
[----:B------:R-:W-:Y:S05]  /*0320*/  @P0 BRA P2, `(.L_x_2) ;  /* 0x0000000000100947 */ /* 0x000fea0001000000 */
[----:B------:R-:W-:-:S07]  /*0330*/  MOV R4, 0x350 ;  /* 0x0000035000047802 */ /* 0x000fce0000000f00 */
[----:B------:R-:W-:Y:S05]  /*0340*/  CALL.REL.NOINC `($__internal_0_$__cuda_sm20_div_rn_f64_full) ;  /* 0x0000001400d87944 */ /* 0x000fea0003c00000 */
[----:B------:R-:W-:Y:S02]  /*0350*/  IMAD.MOV.U32 R4, RZ, RZ, R28 ;  /* 0x000000ffff047224 */ /* 0x000fe400078e001c */
[----:B------:R-:W-:-:S07]  /*0360*/  IMAD.MOV.U32 R5, RZ, RZ, R29 ;  /* 0x000000ffff057224 */ /* 0x000fce00078e001d */
.L_x_2:
[----:B------:R-:W-:Y:S05]  /*0370*/  BSYNC.RECONVERGENT B1 ;  /* 0x0000000000017941 */ /* 0x000fea0003800200 */
.L_x_1:
[----:B------:R0:W-:Y:S04]  /*0380*/  STG.E.64 desc[UR8][R20.64+-0x20], R4 ;  /* 0xffffe00414007986 */ /* 0x0001e8000c101b08 */
[----:B------:R-:W2:Y:S04]  /*0390*/  LDG.E R14, desc[UR8][R8.64] ;  /* 0x00000008080e7981 */ /* 0x000ea8000c1e1900 */
[----:B------:R-:W3:Y:S01]  /*03a0*/  LDG.E.64 R10, desc[UR8][R22.64+-0x18] ;  /* 0xffffe808160a7981 */ /* 0x000ee2000c1e1b00 */
[----:B------:R-:W-:Y:S01]  /*03b0*/  MOV R12, 0x1 ;  /* 0x00000001000c7802 */ /* 0x000fe20000000f00 */
[----:B------:R-:W-:Y:S01]  /*03c0*/  BSSY.RECONVERGENT B1, `(.L_x_3) ;  /* 0x0000013000017945 */ /* 0x000fe20003800200 */
[----:B--2---:R-:W1:Y:S01]  /*03d0*/  I2F.F64 R14, R14 ;  /* 0x0000000e000e7312 */ /* 0x004e620000201c00 */
[----:B---3--:R-:W-:-:S07]  /*03e0*/  FSETP.GEU.AND P2, PT, |R11|, 6.5827683646048100446e-37, PT ;  /* 0x036000000b00780b */ /* 0x008fce0003f4e200 */
[----:B-1----:R-:W1:Y:S02]  /*03f0*/  MUFU.RCP64H R13, R15 ;  /* 0x0000000f000d7308 */ /* 0x002e640000001800 */
[----:B-1----:R-:W-:-:S08]  /*0400*/  DFMA R16, -R14, R12, 1 ;  /* 0x3ff000000e10742b */ /* 0x002fd0000000010c */
[----:B------:R-:W-:-:S08]  /*0410*/  DFMA R16, R16, R16, R16 ;  /* 0x000000101010722b */ /* 0x000fd00000000010 */
[----:B------:R-:W-:-:S08]  /*0420*/  DFMA R16, R12, R16, R12 ;  /* 0x000000100c10722b */ /* 0x000fd0000000000c */
[----:B------:R-:W-:-:S08]  /*0430*/  DFMA R12, -R14, R16, 1 ;  /* 0x3ff000000e0c742b */ /* 0x000fd00000000110 */
[----:B------:R-:W-:-:S08]  /*0440*/  DFMA R12, R16, R12, R16 ;  /* 0x0000000c100c722b */ /* 0x000fd00000000010 */
[----:B0-----:R-:W-:-:S08]  /*0450*/  DMUL R4, R10, R12 ;  /* 0x0000000c0a047228 */ /* 0x001fd00000000000 */
        /* <DEDUP_REMOVED lines=9> */
.L_x_4:
[----:B------:R-:W-:Y:S05]  /*04f0*/  BSYNC.RECONVERGENT B1 ;  /* 0x0000000000017941 */ /* 0x000fea0003800200 */
.L_x_3:
[----:B------:R0:W-:Y:S04]  /*0500*/  STG.E.64 desc[UR8][R20.64+-0x18], R4 ;  /* 0xffffe80414007986 */ /* 0x0001e8000c101b08 */
[----:B------:R-:W2:Y:S04]  /*0510*/  LDG.E R14, desc[UR8][R8.64] ;  /* 0x00000008080e7981 */ /* 0x000ea8000c1e1900 */
[----:B------:R-:W3:Y:S01]  /*0520*/  LDG.E.64 R10, desc[UR8][R22.64+-0x10] ;  /* 0xfffff008160a7981 */ /* 0x000ee2000c1e1b00 */
[----:B------:R-:W-:Y:S01]  /*0530*/  IMAD.MOV.U32 R12, RZ, RZ, 0x1 ;  /* 0x00000001ff0c7424 */ /* 0x000fe200078e00ff */
        /* <DEDUP_REMOVED lines=19> */
.L_x_6:
[----:B------:R-:W-:Y:S05]  /*0670*/  BSYNC.RECONVERGENT B1 ;  /* 0x0000000000017941 */ /* 0x000fea0003800200 */
.L_x_5:
        /* <DEDUP_REMOVED lines=23> */
.L_x_8:
[----:B------:R-:W-:Y:S05]  /*07f0*/  BSYNC.RECONVERGENT B1 ;  /* 0x0000000000017941 */ /* 0x000fea0003800200 */
.L_x_7:
        /* <DEDUP_REMOVED lines=21> */
[----:B------:R-:W-:Y:S01]  /*0950*/  IMAD.MOV.U32 R4, RZ, RZ, R28 ;  /* 0x000000ffff047224 */ /* 0x000fe200078e001c */
[----:B------:R-:W-:-:S07]  /*0960*/  MOV R5, R29 ;  /* 0x0000001d00057202 */ /* 0x000fce0000000f00 */
.L_x_10:
[----:B------:R-:W-:Y:S05]  /*0970*/  BSYNC.RECONVERGENT B1 ;  /* 0x0000000000017941 */ /* 0x000fea0003800200 */
.L_x_9:
        /* <DEDUP_REMOVED lines=23> */
.L_x_12:
[----:B------:R-:W-:Y:S05]  /*0af0*/  BSYNC.RECONVERGENT B1 ;  /* 0x0000000000017941 */ /* 0x000fea0003800200 */
.L_x_11:
        /* <DEDUP_REMOVED lines=23> */
.L_x_14:
[----:B------:R-:W-:Y:S05]  /*0c70*/  BSYNC.RECONVERGENT B1 ;  /* 0x0000000000017941 */ /* 0x000fea0003800200 */
.L_x_13:
        /* <DEDUP_REMOVED lines=23> */
.L_x_16:
[----:B------:R-:W-:Y:S05]  /*0df0*/  BSYNC.RECONVERGENT B1 ;  /* 0x0000000000017941 */ /* 0x000fea0003800200 */
.L_x_15:
[----:B------:R0:W-:Y:S01]  /*0e00*/  STG.E.64 desc[UR8][R20.64+0x18], R4 ;  /* 0x0000180414007986 */ /* 0x0001e2000c101b08 */
[----:B------:R-:W-:Y:S01]  /*0e10*/  IADD3 R26, PT, PT, R26, 0x8, RZ ;  /* 0x000000081a1a7810 */ /* 0x000fe20007ffe0ff */
[----:B------:R-:W-:Y:S06]  /*0e20*/  @P1 BRA `(.L_x_17) ;  /* 0xfffffff000d81947 */ /* 0x000fec000383ffff */
.L_x_0:
[----:B------:R-:W-:-:S13]  /*0e30*/  ISETP.NE.AND P0, PT, R25, RZ, PT ;  /* 0x000000ff1900720c */ /* 0x000fda0003f05270 */
[----:B------:R-:W-:Y:S05]  /*0e40*/  @!P0 EXIT ;  /* 0x000000000000894d */ /* 0x000fea0003800000 */
[----:B------:R-:W1:Y:S01]  /*0e50*/  LDCU UR4, c[0x0][0x39c] ;  /* 0x00007380ff0477ac */ /* 0x000e620008000800 */
[----:B------:R-:W-:Y:S01]  /*0e60*/  ISETP.GE.U32.AND P0, PT, R25, 0x4, PT ;  /* 0x000000041900780c */ /* 0x000fe20003f06070 */
[----:B-1----:R-:W-:-:S12]  /*0e70*/  ULOP3.LUT UR4, UR4, 0x3, URZ, 0xc0, !UPT ;  /* 0x0000000304047892 */ /* 0x002fd8000f8ec0ff */
[----:B------:R-:W-:Y:S05]  /*0e80*/  @!P0 BRA `(.L_x_18) ;  /* 0x0000000400988947 */ /* 0x000fea0003800000 */
[----:B------:R-:W2:Y:S01]  /*0e90*/  LDG.E R14, desc[UR8][R8.64] ;  /* 0x00000008080e7981 */ /* 0x000ea2000c1e1900 */
[----:B------:R-:W1:Y:S01]  /*0ea0*/  LDC.64 R22, c[0x0][0x388] ;  /* 0x0000e200ff167b82 */ /* 0x000e620000000a00 */
[----:B0-----:R-:W-:-:S04]  /*0eb0*/  IMAD.IADD R20, R3, 0x1, R6 ;  /* 0x0000000103147824 */ /* 0x001fc800078e0206 */
[----:B-1----:R-:W-:-:S05]  /*0ec0*/  IMAD.WIDE R22, R20, 0x8, R22 ;  /* 0x0000000814167825 */ /* 0x002fca00078e0216 */
[----:B------:R-:W3:Y:S01]  /*0ed0*/  LDG.E.64 R10, desc[UR8][R22.64] ;  /* 0x00000008160a7981 */ /* 0x000ee2000c1e1b00 */
[----:B------:R-:W-:Y:S01]  /*0ee0*/  IMAD.MOV.U32 R4, RZ, RZ, 0x1 ;  /* 0x00000001ff047424 */ /* 0x000fe200078e00ff */
[----:B------:R-:W-:Y:S01]  /*0ef0*/  BSSY.RECONVERGENT B1, `(.L_x_19) ;  /* 0x0000013000017945 */ /* 0x000fe20003800200 */
[----:B--2---:R-:W0:Y:S08]  /*0f00*/  I2F.F64 R14, R14 ;  /* 0x0000000e000e7312 */ /* 0x004e300000201c00 */
[----:B0-----:R-:W0:Y:S01]  /*0f10*/  MUFU.RCP64H R5, R15 ;  /* 0x0000000f00057308 */ /* 0x001e220000001800 */
[----:B---3--:R-:W-:Y:S01]  /*0f20*/  FSETP.GEU.AND P1, PT, |R11|, 6.5827683646048100446e-37, PT ;  /* 0x036000000b00780b */ /* 0x008fe20003f2e200 */
        /* <DEDUP_REMOVED lines=15> */
.L_x_20:
[----:B------:R-:W-:Y:S05]  /*1020*/  BSYNC.RECONVERGENT B1 ;  /* 0x0000000000017941 */ /* 0x000fea0003800200 */
.L_x_19:
[----:B------:R-:W0:Y:S02]  /*1030*/  LDC.64 R10, c[0x0][0x380] ;  /* 0x0000e000ff0a7b82 */ /* 0x000e240000000a00 */
[----:B0-----:R-:W-:-:S05]  /*1040*/  IMAD.WIDE R20, R20, 0x8, R10 ;  /* 0x0000000814147825 */ /* 0x001fca00078e020a */
        /* <DEDUP_REMOVED lines=23> */
.L_x_22:
[----:B------:R-:W-:Y:S05]  /*11c0*/  BSYNC.RECONVERGENT B1 ;  /* 0x0000000000017941 */ /* 0x000fea0003800200 */
.L_x_21:
        /* <DEDUP_REMOVED lines=23> */
.L_x_24:
[----:B------:R-:W-:Y:S05]  /*1340*/  BSYNC.RECONVERGENT B1 ;  /* 0x0000000000017941 */ /* 0x000fea0003800200 */
.L_x_23:
        /* <DEDUP_REMOVED lines=23> */
.L_x_26:
[----:B------:R-:W-:Y:S05]  /*14c0*/  BSYNC.RECONVERGENT B1 ;  /* 0x0000000000017941 */ /* 0x000fea0003800200 */
.L_x_25:
[----:B------:R1:W-:Y:S01]  /*14d0*/  STG.E.64 desc[UR8][R20.64+0x18], R4 ;  /* 0x0000180414007986 */ /* 0x0003e2000c101b08 */
[----:B------:R-:W-:-:S07]  /*14e0*/  VIADD R6, R6, 0x4 ;  /* 0x0000000406067836 */ /* 0x000fce0000000000 */
.L_x_18:
[----:B------:R-:W-:-:S13]  /*14f0*/  ISETP.NE.AND P0, PT, RZ, UR4, PT ;  /* 0x00000004ff007c0c */ /* 0x000fda000bf05270 */
[----:B------:R-:W-:Y:S05]  /*1500*/  @!P0 EXIT ;  /* 0x000000000000894d */ /* 0x000fea0003800000 */
[----:B------:R-:W-:-:S09]  /*1510*/  UISETP.NE.AND UP0, UPT, UR4, 0x1, UPT ;  /* 0x000000010400788c */ /* 0x000fd2000bf05270 */
[----:B------:R-:W-:Y:S05]  /*1520*/  BRA.U !UP0, `(.L_x_27) ;  /* 0x0000000108d87547 */ /* 0x000fea000b800000 */
[----:B------:R-:W2:Y:S01]  /*1530*/  LDG.E R14, desc[UR8][R8.64] ;  /* 0x00000008080e7981 */ /* 0x000ea2000c1e1900 */
[----:B------:R-:W3:Y:S01]  /*1540*/  LDC.64 R22, c[0x0][0x388] ;  /* 0x0000e200ff167b82 */ /* 0x000ee20000000a00 */
[----:B01----:R-:W-:-:S04]  /*1550*/  IMAD.IADD R20, R3, 0x1, R6 ;  /* 0x0000000103147824 */ /* 0x003fc800078e0206 */
[----:B---3--:R-:W-:-:S05]  /*1560*/  IMAD.WIDE R22, R20, 0x8, R22 ;  /* 0x0000000814167825 */ /* 0x008fca00078e0216 */
        /* <DEDUP_REMOVED lines=21> */
.L_x_29:
[----:B------:R-:W-:Y:S05]  /*16c0*/  BSYNC.RECONVERGENT B1 ;  /* 0x0000000000017941 */ /* 0x000fea0003800200 */
.L_x_28:
        /* <DEDUP_REMOVED lines=23> */
[----:B------:R-:W-:Y:S01]  /*1840*/  MOV R4, R28 ;  /* 0x0000001c00047202 */ /* 0x000fe20000000f00 */
[----:B------:R-:W-:-:S07]  /*1850*/  IMAD.MOV.U32 R5, RZ, RZ, R29 ;  /* 0x000000ffff057224 */ /* 0x000fce00078e001d */
.L_x_31:
[----:B------:R-:W-:Y:S05]  /*1860*/  BSYNC.RECONVERGENT B1 ;  /* 0x0000000000017941 */ /* 0x000fea0003800200 */
.L_x_30:
[----:B------:R2:W-:Y:S01]  /*1870*/  STG.E.64 desc[UR8][R20.64+0x8], R4 ;  /* 0x0000080414007986 */ /* 0x0005e2000c101b08 */
[----:B------:R-:W-:-:S07]  /*1880*/  VIADD R6, R6, 0x2 ;  /* 0x0000000206067836 */ /* 0x000fce0000000000 */
.L_x_27:
[----:B------:R-:W3:Y:S02]  /*1890*/  LDC R0, c[0x0][0x39c] ;  /* 0x0000e700ff007b82 */ /* 0x000ee40000000800 */
[----:B---3--:R-:W-:-:S04]  /*18a0*/  LOP3.LUT R0, R0, 0x1, RZ, 0xc0, !PT ;  /* 0x0000000100007812 */ /* 0x008fc800078ec0ff */
[----:B------:R-:W-:-:S13]  /*18b0*/  ISETP.NE.U32.AND P0, PT, R0, 0x1, PT ;  /* 0x000000010000780c */ /* 0x000fda0003f05070 */
[----:B------:R-:W-:Y:S05]  /*18c0*/  @P0 EXIT ;  /* 0x000000000000094d */ /* 0x000fea0003800000 */
[----:B------:R-:W3:Y:S01]  /*18d0*/  LDG.E R14, desc[UR8][R8.64] ;  /* 0x00000008080e7981 */ /* 0x000ee2000c1e1900 */
[----:B------:R-:W4:Y:S01]  /*18e0*/  LDC.64 R10, c[0x0][0x388] ;  /* 0x0000e200ff0a7b82 */ /* 0x000f220000000a00 */
[----:B------:R-:W-:-:S04]  /*18f0*/  IMAD.IADD R3, R3, 0x1, R6 ;  /* 0x0000000103037824 */ /* 0x000fc800078e0206 */
[----:B----4-:R-:W-:-:S06]  /*1900*/  IMAD.WIDE R10, R3, 0x8, R10 ;  /* 0x00000008030a7825 */ /* 0x010fcc00078e020a */
[----:B------:R-:W4:Y:S01]  /*1910*/  LDG.E.64 R10, desc[UR8][R10.64] ;  /* 0x000000080a0a7981 */ /* 0x000f22000c1e1b00 */
[----:B012---:R-:W-:Y:S01]  /*1920*/  IMAD.MOV.U32 R4, RZ, RZ, 0x1 ;  /* 0x00000001ff047424 */ /* 0x007fe200078e00ff */
[----:B------:R-:W-:Y:S01]  /*1930*/  BSSY.RECONVERGENT B1, `(.L_x_32) ;  /* 0x0000013000017945 */ /* 0x000fe20003800200 */
[----:B---3--:R-:W0:Y:S08]  /*1940*/  I2F.F64 R14, R14 ;  /* 0x0000000e000e7312 */ /* 0x008e300000201c00 */
[----:B0-----:R-:W0:Y:S01]  /*1950*/  MUFU.RCP64H R5, R15 ;  /* 0x0000000f00057308 */ /* 0x001e220000001800 */
[----:B----4-:R-:W-:Y:S01]  /*1960*/  FSETP.GEU.AND P1, PT, |R11|, 6.5827683646048100446e-37, PT ;  /* 0x036000000b00780b */ /* 0x010fe20003f2e200 */
        /* <DEDUP_REMOVED lines=15> */
.L_x_33:
[----:B------:R-:W-:Y:S05]  /*1a60*/  BSYNC.RECONVERGENT B1 ;  /* 0x0000000000017941 */ /* 0x000fea0003800200 */
.L_x_32:
[----:B------:R-:W0:Y:S02]  /*1a70*/  LDC.64 R6, c[0x0][0x380] ;  /* 0x0000e000ff067b82 */ /* 0x000e240000000a00 */
[----:B0-----:R-:W-:-:S05]  /*1a80*/  IMAD.WIDE R2, R3, 0x8, R6 ;  /* 0x0000000803027825 */ /* 0x001fca00078e0206 */
[----:B------:R-:W-:Y:S01]  /*1a90*/  STG.E.64 desc[UR8][R2.64], R4 ;  /* 0x0000000402007986 */ /* 0x000fe2000c101b08 */
[----:B------:R-:W-:Y:S05]  /*1aa0*/  EXIT ;  /* 0x000000000000794d */ /* 0x000fea0003800000 */
        .weak           $__internal_0_$__cuda_sm20_div_rn_f64_full
        .type           $__internal_0_$__cuda_sm20_div_rn_f64_full,@function
        .size           $__internal_0_$__cuda_sm20_div_rn_f64_full,(.L_x_99 - $__internal_0_$__cuda_sm20_div_rn_f64_full)
$__internal_0_$__cuda_sm20_div_rn_f64_full:
[----:B------:R-:W-:Y:S01]  /*1ab0*/  FSETP.GEU.AND P3, PT, |R11|, 1.469367938527859385e-39, PT ;  /* 0x001000000b00780b */ /* 0x000fe20003f6e200 */
[----:B------:R-:W-:Y:S01]  /*1ac0*/  IMAD.MOV.U32 R2, RZ, RZ, 0x1ca00000 ;  /* 0x1ca00000ff027424 */ /* 0x000fe200078e00ff */
[C---:B------:R-:W-:Y:S01]  /*1ad0*/  FSETP.GEU.AND P0, PT, |R15|.reuse, 1.469367938527859385e-39, PT ;  /* 0x001000000f00780b */ /* 0x040fe20003f0e200 */
[----:B------:R-:W-:Y:S01]  /*1ae0*/  IMAD.MOV.U32 R16, RZ, RZ, R10 ;  /* 0x000000ffff107224 */ /* 0x000fe200078e000a */
[----:B------:R-:W-:Y:S01]  /*1af0*/  LOP3.LUT R12, R15, 0x800fffff, RZ, 0xc0, !PT ;  /* 0x800fffff0f0c7812 */ /* 0x000fe200078ec0ff */
[----:B------:R-:W-:Y:S01]  /*1b00*/  IMAD.MOV.U32 R28, RZ, RZ, 0x1 ;  /* 0x00000001ff1c7424 */ /* 0x000fe200078e00ff */
[----:B------:R-:W-:Y:S01]  /*1b10*/  LOP3.LUT R5, R11, 0x7ff00000, RZ, 0xc0, !PT ;  /* 0x7ff000000b057812 */ /* 0x000fe200078ec0ff */
[----:B------:R-:W-:Y:S01]  /*1b20*/  BSSY.RECONVERGENT B0, `(.L_x_34) ;  /* 0x0000050000007945 */ /* 0x000fe20003800200 */
[----:B------:R-:W-:Y:S01]  /*1b30*/  LOP3.LUT R13, R12, 0x3ff00000, RZ, 0xfc, !PT ;  /* 0x3ff000000c0d7812 */ /* 0x000fe200078efcff */
[----:B------:R-:W-:Y:S01]  /*1b40*/  IMAD.MOV.U32 R12, RZ, RZ, R14 ;  /* 0x000000ffff0c7224 */ /* 0x000fe200078e000e */
[----:B------:R-:W-:-:S03]  /*1b50*/  LOP3.LUT R7, R15, 0x7ff00000, RZ, 0xc0, !PT ;  /* 0x7ff000000f077812 */ /* 0x000fc600078ec0ff */
[----:B------:R-:W-:Y:S02]  /*1b60*/  @!P3 LOP3.LUT R0, R15, 0x7ff00000, RZ, 0xc0, !PT ;  /* 0x7ff000000f00b812 */ /* 0x000fe400078ec0ff */
[----:B------:R-:W-:Y:S01]  /*1b70*/  @!P0 DMUL R12, R14, 8.98846567431157953865e+307 ;  /* 0x7fe000000e0c8828 */ /* 0x000fe20000000000 */
[C---:B------:R-:W-:Y:S02]  /*1b80*/  ISETP.GE.U32.AND P2, PT, R5.reuse, R7, PT ;  /* 0x000000070500720c */ /* 0x040fe40003f46070 */
[----:B------:R-:W-:Y:S02]  /*1b90*/  @!P3 ISETP.GE.U32.AND P4, PT, R5, R0, PT ;  /* 0x000000000500b20c */ /* 0x000fe40003f86070 */
[C---:B------:R-:W-:Y:S01]  /*1ba0*/  SEL R17, R2.reuse, 0x63400000, !P2 ;  /* 0x6340000002117807 */ /* 0x040fe20005000000 */
[----:B------:R-:W0:Y:S01]  /*1bb0*/  MUFU.RCP64H R29, R13 ;  /* 0x0000000d001d7308 */ /* 0x000e220000001800 */
[----:B------:R-:W-:Y:S02]  /*1bc0*/  @!P3 SEL R19, R2, 0x63400000, !P4 ;  /* 0x634000000213b807 */ /* 0x000fe40006000000 */
[----:B------:R-:W-:-:S02]  /*1bd0*/  LOP3.LUT R17, R17, 0x800fffff, R11, 0xf8, !PT ;  /* 0x800fffff11117812 */ /* 0x000fc400078ef80b */
[----:B------:R-:W-:Y:S02]  /*1be0*/  @!P3 LOP3.LUT R0, R19, 0x80000000, R11, 0xf8, !PT ;  /* 0x800000001300b812 */ /* 0x000fe400078ef80b */
[----:B------:R-:W-:Y:S02]  /*1bf0*/  @!P3 MOV R18, RZ ;  /* 0x000000ff0012b202 */ /* 0x000fe40000000f00 */
[----:B------:R-:W-:Y:S01]  /*1c00*/  @!P3 LOP3.LUT R19, R0, 0x100000, RZ, 0xfc, !PT ;  /* 0x001000000013b812 */ /* 0x000fe200078efcff */
[----:B------:R-:W-:Y:S01]  /*1c10*/  IMAD.MOV.U32 R0, RZ, RZ, R5 ;  /* 0x000000ffff007224 */ /* 0x000fe200078e0005 */
[----:B------:R-:W-:-:S04]  /*1c20*/  @!P0 LOP3.LUT R7, R13, 0x7ff00000, RZ, 0xc0, !PT ;  /* 0x7ff000000d078812 */ /* 0x000fc800078ec0ff */
[----:B------:R-:W-:Y:S02]  /*1c30*/  @!P3 DFMA R16, R16, 2, -R18 ;  /* 0x400000001010b82b */ /* 0x000fe40000000812 */
[----:B0-----:R-:W-:-:S08]  /*1c40*/  DFMA R18, R28, -R12, 1 ;  /* 0x3ff000001c12742b */ /* 0x001fd0000000080c */
[----:B------:R-:W-:Y:S01]  /*1c50*/  DFMA R18, R18, R18, R18 ;  /* 0x000000121212722b */ /* 0x000fe20000000012 */
[----:B------:R-:W-:-:S05]  /*1c60*/  @!P3 LOP3.LUT R0, R17, 0x7ff00000, RZ, 0xc0, !PT ;  /* 0x7ff000001100b812 */ /* 0x000fca00078ec0ff */
[----:B------:R-:W-:Y:S02]  /*1c70*/  VIADD R24, R0, 0xffffffff ;  /* 0xffffffff00187836 */ /* 0x000fe40000000000 */
[----:B------:R-:W-:-:S03]  /*1c80*/  DFMA R28, R28, R18, R28 ;  /* 0x000000121c1c722b */ /* 0x000fc6000000001c */
[----:B------:R-:W-:Y:S01]  /*1c90*/  ISETP.GT.U32.AND P0, PT, R24, 0x7feffffe, PT ;  /* 0x7feffffe1800780c */ /* 0x000fe20003f04070 */
[----:B------:R-:W-:-:S04]  /*1ca0*/  VIADD R24, R7, 0xffffffff ;  /* 0xffffffff07187836 */ /* 0x000fc80000000000 */
[----:B------:R-:W-:Y:S01]  /*1cb0*/  DFMA R30, R28, -R12, 1 ;  /* 0x3ff000001c1e742b */ /* 0x000fe2000000080c */
[----:B------:R-:W-:-:S07]  /*1cc0*/  ISETP.GT.U32.OR P0, PT, R24, 0x7feffffe, P0 ;  /* 0x7feffffe1800780c */ /* 0x000fce0000704470 */
[----:B------:R-:W-:-:S08]  /*1cd0*/  DFMA R30, R28, R30, R28 ;  /* 0x0000001e1c1e722b */ /* 0x000fd0000000001c */
[----:B------:R-:W-:-:S08]  /*1ce0*/  DMUL R28, R30, R16 ;  /* 0x000000101e1c7228 */ /* 0x000fd00000000000 */
[----:B------:R-:W-:-:S08]  /*1cf0*/  DFMA R18, R28, -R12, R16 ;  /* 0x8000000c1c12722b */ /* 0x000fd00000000010 */
[----:B------:R-:W-:Y:S01]  /*1d00*/  DFMA R18, R30, R18, R28 ;  /* 0x000000121e12722b */ /* 0x000fe2000000001c */
[----:B------:R-:W-:Y:S10]  /*1d10*/  @P0 BRA `(.L_x_35) ;  /* 0x00000000006c0947 */ /* 0x000ff40003800000 */
[----:B------:R-:W-:Y:S01]  /*1d20*/  LOP3.LUT R0, R15, 0x7ff00000, RZ, 0xc0, !PT ;  /* 0x7ff000000f007812 */ /* 0x000fe200078ec0ff */
[----:B------:R-:W-:-:S03]  /*1d30*/  IMAD.MOV.U32 R10, RZ, RZ, RZ ;  /* 0x000000ffff0a7224 */ /* 0x000fc600078e00ff */
[CC--:B------:R-:W-:Y:S02]  /*1d40*/  VIADDMNMX R7, R5.reuse, -R0.reuse, 0xb9600000, !PT ;  /* 0xb960000005077446 */ /* 0x0c0fe40007800900 */
[----:B------:R-:W-:Y:S02]  /*1d50*/  ISETP.GE.U32.AND P0, PT, R5, R0, PT ;  /* 0x000000000500720c */ /* 0x000fe40003f06070 */
[----:B------:R-:W-:Y:S02]  /*1d60*/  VIMNMX R7, PT, PT, R7, 0x46a00000, PT ;  /* 0x46a0000007077848 */ /* 0x000fe40003fe0100 */
[----:B------:R-:W-:-:S05]  /*1d70*/  SEL R2, R2, 0x63400000, !P0 ;  /* 0x6340000002027807 */ /* 0x000fca0004000000 */
[----:B------:R-:W-:-:S04]  /*1d80*/  IMAD.IADD R2, R7, 0x1, -R2 ;  /* 0x0000000107027824 */ /* 0x000fc800078e0a02 */
[----:B------:R-:W-:-:S06]  /*1d90*/  VIADD R11, R2, 0x7fe00000 ;  /* 0x7fe00000020b7836 */ /* 0x000fcc0000000000 */
[----:B------:R-:W-:-:S10]  /*1da0*/  DMUL R28, R18, R10 ;  /* 0x0000000a121c7228 */ /* 0x000fd40000000000 */
[----:B------:R-:W-:-:S13]  /*1db0*/  FSETP.GTU.AND P0, PT, |R29|, 1.469367938527859385e-39, PT ;  /* 0x001000001d00780b */ /* 0x000fda0003f0c200 */
[----:B------:R-:W-:Y:S05]  /*1dc0*/  @P0 BRA `(.L_x_36) ;  /* 0x0000000000940947 */ /* 0x000fea0003800000 */
[----:B------:R-:W-:-:S06]  /*1dd0*/  DFMA R12, R18, -R12, R16 ;  /* 0x8000000c120c722b */ /* 0x000fcc0000000010 */
[----:B------:R-:W-:-:S04]  /*1de0*/  IMAD.MOV.U32 R12, RZ, RZ, RZ ;  /* 0x000000ffff0c7224 */ /* 0x000fc800078e00ff */
[C---:B------:R-:W-:Y:S02]  /*1df0*/  FSETP.NEU.AND P0, PT, R13.reuse, RZ, PT ;  /* 0x000000ff0d00720b */ /* 0x040fe40003f0d000 */
[----:B------:R-:W-:-:S04]  /*1e00*/  LOP3.LUT R14, R13, 0x80000000, R15, 0x48, !PT ;  /* 0x800000000d0e7812 */ /* 0x000fc800078e480f */
[----:B------:R-:W-:-:S07]  /*1e10*/  LOP3.LUT R13, R14, R11, RZ, 0xfc, !PT ;  /* 0x0000000b0e0d7212 */ /* 0x000fce00078efcff */
[----:B------:R-:W-:Y:S05]  /*1e20*/  @!P0 BRA `(.L_x_36) ;  /* 0x00000000007c8947 */ /* 0x000fea0003800000 */
[----:B------:R-:W-:Y:S01]  /*1e30*/  IMAD.MOV R11, RZ, RZ, -R2 ;  /* 0x000000ffff0b7224 */ /* 0x000fe200078e0a02 */
[----:B------:R-:W-:Y:S02]  /*1e40*/  MOV R10, RZ ;  /* 0x000000ff000a7202 */ /* 0x000fe40000000f00 */
[----:B------:R-:W-:-:S04]  /*1e50*/  IADD3 R5, PT, PT, -R2, -0x43300000, RZ ;  /* 0xbcd0000002057810 */ /* 0x000fc80007ffe1ff */
[----:B------:R-:W-:Y:S02]  /*1e60*/  DFMA R10, R28, -R10, R18 ;  /* 0x8000000a1c0a722b */ /* 0x000fe40000000012 */
[----:B------:R-:W-:-:S08]  /*1e70*/  DMUL.RP R18, R18, R12 ;  /* 0x0000000c12127228 */ /* 0x000fd00000008000 */
[----:B------:R-:W-:Y:S02]  /*1e80*/  FSETP.NEU.AND P0, PT, |R11|, R5, PT ;  /* 0x000000050b00720b */ /* 0x000fe40003f0d200 */
[----:B------:R-:W-:Y:S02]  /*1e90*/  LOP3.LUT R5, R19, R14, RZ, 0x3c, !PT ;  /* 0x0000000e13057212 */ /* 0x000fe400078e3cff */
[----:B------:R-:W-:Y:S02]  /*1ea0*/  FSEL R28, R18, R28, !P0 ;  /* 0x0000001c121c7208 */ /* 0x000fe40004000000 */
[----:B------:R-:W-:Y:S01]  /*1eb0*/  FSEL R29, R5, R29, !P0 ;  /* 0x0000001d051d7208 */ /* 0x000fe20004000000 */
[----:B------:R-:W-:Y:S06]  /*1ec0*/  BRA `(.L_x_36) ;  /* 0x0000000000547947 */ /* 0x000fec0003800000 */
.L_x_35:
[----:B------:R-:W-:-:S14]  /*1ed0*/  DSETP.NAN.AND P0, PT, R10, R10, PT ;  /* 0x0000000a0a00722a */ /* 0x000fdc0003f08000 */
[----:B------:R-:W-:Y:S05]  /*1ee0*/  @P0 BRA `(.L_x_37) ;  /* 0x0000000000440947 */ /* 0x000fea0003800000 */
[----:B------:R-:W-:-:S14]  /*1ef0*/  DSETP.NAN.AND P0, PT, R14, R14, PT ;  /* 0x0000000e0e00722a */ /* 0x000fdc0003f08000 */
[----:B------:R-:W-:Y:S05]  /*1f00*/  @P0 BRA `(.L_x_38) ;  /* 0x0000000000300947 */ /* 0x000fea0003800000 */
[----:B------:R-:W-:Y:S01]  /*1f10*/  ISETP.NE.AND P0, PT, R0, R7, PT ;  /* 0x000000070000720c */ /* 0x000fe20003f05270 */
[----:B------:R-:W-:Y:S02]  /*1f20*/  IMAD.MOV.U32 R28, RZ, RZ, 0x0 ;  /* 0x00000000ff1c7424 */ /* 0x000fe400078e00ff */
[----:B------:R-:W-:-:S10]  /*1f30*/  IMAD.MOV.U32 R29, RZ, RZ, -0x80000 ;  /* 0xfff80000ff1d7424 */ /* 0x000fd400078e00ff */
[----:B------:R-:W-:Y:S05]  /*1f40*/  @!P0 BRA `(.L_x_36) ;  /* 0x0000000000348947 */ /* 0x000fea0003800000 */
[----:B------:R-:W-:Y:S02]  /*1f50*/  ISETP.NE.AND P0, PT, R0, 0x7ff00000, PT ;  /* 0x7ff000000000780c */ /* 0x000fe40003f05270 */
[----:B------:R-:W-:Y:S02]  /*1f60*/  LOP3.LUT R29, R11, 0x80000000, R15, 0x48, !PT ;  /* 0x800000000b1d7812 */ /* 0x000fe400078e480f */
[----:B------:R-:W-:-:S13]  /*1f70*/  ISETP.EQ.OR P0, PT, R7, RZ, !P0 ;  /* 0x000000ff0700720c */ /* 0x000fda0004702670 */
[----:B------:R-:W-:Y:S01]  /*1f80*/  @P0 LOP3.LUT R0, R29, 0x7ff00000, RZ, 0xfc, !PT ;  /* 0x7ff000001d000812 */ /* 0x000fe200078efcff */
[----:B------:R-:W-:Y:S02]  /*1f90*/  @!P0 IMAD.MOV.U32 R28, RZ, RZ, RZ ;  /* 0x000000ffff1c8224 */ /* 0x000fe400078e00ff */
[----:B------:R-:W-:Y:S02]  /*1fa0*/  @P0 IMAD.MOV.U32 R28, RZ, RZ, RZ ;  /* 0x000000ffff1c0224 */ /* 0x000fe400078e00ff */
[----:B------:R-:W-:Y:S01]  /*1fb0*/  @P0 IMAD.MOV.U32 R29, RZ, RZ, R0 ;  /* 0x000000ffff1d0224 */ /* 0x000fe200078e0000 */
[----:B------:R-:W-:Y:S06]  /*1fc0*/  BRA `(.L_x_36) ;  /* 0x0000000000147947 */ /* 0x000fec0003800000 */
.L_x_38:
[----:B------:R-:W-:Y:S01]  /*1fd0*/  LOP3.LUT R29, R15, 0x80000, RZ, 0xfc, !PT ;  /* 0x000800000f1d7812 */ /* 0x000fe200078efcff */
[----:B------:R-:W-:Y:S01]  /*1fe0*/  IMAD.MOV.U32 R28, RZ, RZ, R14 ;  /* 0x000000ffff1c7224 */ /* 0x000fe200078e000e */
[----:B------:R-:W-:Y:S06]  /*1ff0*/  BRA `(.L_x_36) ;  /* 0x0000000000087947 */ /* 0x000fec0003800000 */
.L_x_37:
[----:B------:R-:W-:Y:S01]  /*2000*/  LOP3.LUT R29, R11, 0x80000, RZ, 0xfc, !PT ;  /* 0x000800000b1d7812 */ /* 0x000fe200078efcff */
[----:B------:R-:W-:-:S07]  /*2010*/  IMAD.MOV.U32 R28, RZ, RZ, R10 ;  /* 0x000000ffff1c7224 */ /* 0x000fce00078e000a */
.L_x_36:
[----:B------:R-:W-:Y:S05]  /*2020*/  BSYNC.RECONVERGENT B0 ;  /* 0x0000000000007941 */ /* 0x000fea0003800200 */
.L_x_34:
[----:B------:R-:W-:-:S04]  /*2030*/  IMAD.MOV.U32 R5, RZ, RZ, 0x0 ;  /* 0x00000000ff057424 */ /* 0x000fc800078e00ff */
[----:B------:R-:W-:Y:S05]  /*2040*/  RET.REL.NODEC R4 `(_Z16update_centroidsPdS_Piii) ;  /* 0xffffffdc04ec7950 */ /* 0x000fea0003c3ffff */
.L_x_39:
[----:B------:R-:W-:-:S00]  /*2050*/  BRA `(.L_x_39) ;  /* 0xfffffffc00fc7947 */ /* 0x000fc0000383ffff */
[----:B------:R-:W-:-:S00]  /*2060*/  NOP ;  /* 0x0000000000007918 */ /* 0x000fc00000000000 */
        /* <DEDUP_REMOVED lines=9> */
.L_x_99:


//--------------------- .text._Z15assign_clustersPdS_PiS_S0_iiiS0_ --------------------------
	.section	.text._Z15assign_clustersPdS_PiS_S0_iiiS0_,"ax",@progbits
	.align	128
        .global         _Z15assign_clustersPdS_PiS_S0_iiiS0_
        .type           _Z15assign_clustersPdS_PiS_S0_iiiS0_,@function
        .size           _Z15assign_clustersPdS_PiS_S0_iiiS0_,(.L_x_101 - _Z15assign_clustersPdS_PiS_S0_iiiS0_)
        .other          _Z15assign_clustersPdS_PiS_S0_iiiS0_,@"STO_CUDA_ENTRY STV_DEFAULT"
_Z15assign_clustersPdS_PiS_S0_iiiS0_:
.text._Z15assign_clustersPdS_PiS_S0_iiiS0_:
[----:B------:R-:W-:Y:S01]  /*0000*/  LDC R1, c[0x0][0x37c] ;  /* 0x0000df00ff017b82 */ /* 0x000fe20000000800 */
[----:B------:R-:W0:Y:S07]  /*0010*/  S2R R3, SR_TID.X ;  /* 0x0000000000037919 */ /* 0x000e2e0000002100 */
[----:B------:R-:W0:Y:S01]  /*0020*/  S2UR UR4, SR_CTAID.X ;  /* 0x00000000000479c3 */ /* 0x000e220000002500 */
[----:B------:R-:W1:Y:S07]  /*0030*/  LDCU UR5, c[0x0][0x3a8] ;  /* 0x00007500ff0577ac */ /* 0x000e6e0008000800 */
[----:B------:R-:W0:Y:S02]  /*0040*/  LDC R0, c[0x0][0x360] ;  /* 0x0000d800ff007b82 */ /* 0x000e240000000800 */
[----:B0-----:R-:W-:-:S05]  /*0050*/  IMAD R0, R0, UR4, R3 ;  /* 0x0000000400007c24 */ /* 0x001fca000f8e0203 */
[----:B-1----:R-:W-:-:S13]  /*0060*/  ISETP.GE.AND P0, PT, R0, UR5, PT ;  /* 0x0000000500007c0c */ /* 0x002fda000bf06270 */
[----:B------:R-:W-:Y:S05]  /*0070*/  @P0 EXIT ;  /* 0x000000000000094d */ /* 0x000fea0003800000 */
[----:B------:R-:W0:Y:S01]  /*0080*/  LDCU UR4, c[0x0][0x3ac] ;  /* 0x00007580ff0477ac */ /* 0x000e220008000800 */
[----:B------:R-:W-:Y:S01]  /*0090*/  CS2R R8, SRZ ;  /* 0x0000000000087805 */ /* 0x000fe2000001ff00 */
[----:B------:R-:W1:Y:S01]  /*00a0*/  LDCU.64 UR10, c[0x0][0x358] ;  /* 0x00006b00ff0a77ac */ /* 0x000e620008000a00 */
[----:B0-----:R-:W-:-:S04]  /*00b0*/  IMAD.U32 R3, RZ, RZ, UR4 ;  /* 0x00000004ff037e24 */ /* 0x001fc8000f8e00ff */
[C---:B------:R-:W-:Y:S01]  /*00c0*/  VIADD R2, R3.reuse, 0xffffffff ;  /* 0xffffffff03027836 */ /* 0x040fe20000000000 */
[----:B------:R-:W-:-:S13]  /*00d0*/  ISETP.GE.AND P0, PT, R3, 0x1, PT ;  /* 0x000000010300780c */ /* 0x000fda0003f06270 */
[----:B-1----:R-:W-:Y:S05]  /*00e0*/  @!P0 BRA `(.L_x_40) ;  /* 0x0000000800988947 */ /* 0x002fea0003800000 */
[----:B------:R-:W-:Y:S01]  /*00f0*/  ISETP.GE.U32.AND P2, PT, R2, 0xf, PT ;  /* 0x0000000f0200780c */ /* 0x000fe20003f46070 */
[----:B------:R-:W-:Y:S01]  /*0100*/  IMAD.MOV.U32 R27, RZ, RZ, RZ ;  /* 0x000000ffff1b7224 */ /* 0x000fe200078e00ff */
[----:B------:R-:W-:Y:S02]  /*0110*/  LOP3.LUT R5, R3, 0xf, RZ, 0xc0, !PT ;  /* 0x0000000f03057812 */ /* 0x000fe400078ec0ff */
[----:B------:R-:W-:Y:S02]  /*0120*/  CS2R R8, SRZ ;  /* 0x0000000000087805 */ /* 0x000fe4000001ff00 */
[----:B------:R-:W-:-:S07]  /*0130*/  ISETP.NE.AND P1, PT, R5, RZ, PT ;  /* 0x000000ff0500720c */ /* 0x000fce0003f25270 */
[----:B------:R-:W-:Y:S06]  /*0140*/  @!P2 BRA `(.L_x_41) ;  /* 0x00000004002ca947 */ /* 0x000fec0003800000 */
[----:B------:R-:W-:Y:S01]  /*0150*/  LOP3.LUT R27, R3, 0x7ffffff0, RZ, 0xc0, !PT ;  /* 0x7ffffff0031b7812 */ /* 0x000fe200078ec0ff */
[----:B------:R-:W-:Y:S01]  /*0160*/  IMAD.MOV.U32 R4, RZ, RZ, RZ ;  /* 0x000000ffff047224 */ /* 0x000fe200078e00ff */
[----:B------:R-:W-:-:S07]  /*0170*/  CS2R R8, SRZ ;  /* 0x0000000000087805 */ /* 0x000fce000001ff00 */
.L_x_42:
[----:B------:R-:W0:Y:S01]  /*0180*/  LDC.64 R10, c[0x0][0x380] ;  /* 0x0000e000ff0a7b82 */ /* 0x000e220000000a00 */
[----:B------:R-:W-:-:S07]  /*0190*/  IMAD R13, R0, R3, R4 ;  /* 0x00000003000d7224 */ /* 0x000fce00078e0204 */
[----:B------:R-:W1:Y:S01]  /*01a0*/  LDC.64 R6, c[0x0][0x388] ;  /* 0x0000e200ff067b82 */ /* 0x000e620000000a00 */
[----:B0-----:R-:W-:-:S05]  /*01b0*/  IMAD.WIDE R10, R13, 0x8, R10 ;  /* 0x000000080d0a7825 */ /* 0x001fca00078e020a */
[----:B------:R-:W2:Y:S01]  /*01c0*/  LDG.E.64 R20, desc[UR10][R10.64] ;  /* 0x0000000a0a147981 */ /* 0x000ea2000c1e1b00 */
[----:B-1----:R-:W-:-:S03]  /*01d0*/  IMAD.WIDE.U32 R6, R4, 0x8, R6 ;  /* 0x0000000804067825 */ /* 0x002fc600078e0006 */
[----:B------:R-:W3:Y:S04]  /*01e0*/  LDG.E.64 R24, desc[UR10][R10.64+0x8] ;  /* 0x0000080a0a187981 */ /* 0x000ee8000c1e1b00 */
[----:B------:R-:W2:Y:S04]  /*01f0*/  LDG.E.64 R18, desc[UR10][R6.64] ;  /* 0x0000000a06127981 */ /* 0x000ea8000c1e1b00 */
[----:B------:R-:W3:Y:S04]  /*0200*/  LDG.E.64 R12, desc[UR10][R6.64+0x8] ;  /* 0x0000080a060c7981 */ /* 0x000ee8000c1e1b00 */
[----:B------:R-:W4:Y:S04]  /*0210*/  LDG.E.64 R16, desc[UR10][R10.64+0x10] ;  /* 0x0000100a0a107981 */ /* 0x000f28000c1e1b00 */
[----:B------:R-:W4:Y:S04]  /*0220*/  LDG.E.64 R14, desc[UR10][R6.64+0x10] ;  /* 0x0000100a060e7981 */ /* 0x000f28000c1e1b00 */
[----:B------:R-:W5:Y:S04]  /*0230*/  LDG.E.64 R22, desc[UR10][R10.64+0x18] ;  /* 0x0000180a0a167981 */ /* 0x000f68000c1e1b00 */
[----:B------:R-:W5:Y:S01]  /*0240*/  LDG.E.64 R28, desc[UR10][R10.64+0x78] ;  /* 0x0000780a0a1c7981 */ /* 0x000f62000c1e1b00 */
[----:B--2---:R-:W-:-:S03]  /*0250*/  DADD R18, R20, -R18 ;  /* 0x0000000014127229 */ /* 0x004fc60000000812 */
[----:B------:R-:W5:Y:S05]  /*0260*/  LDG.E.64 R20, desc[UR10][R6.64+0x18] ;  /* 0x0000180a06147981 */ /* 0x000f6a000c1e1b00 */
[----:B------:R-:W-:Y:S02]  /*0270*/  DFMA R18, R18, R18, R8 ;  /* 0x000000121212722b */ /* 0x000fe40000000008 */
[----:B---3--:R-:W-:Y:S01]  /*0280*/  DADD R8, R24, -R12 ;  /* 0x0000000018087229 */ /* 0x008fe2000000080c */
[----:B------:R-:W2:Y:S04]  /*0290*/  LDG.E.64 R12, desc[UR10][R10.64+0x20] ;  /* 0x0000200a0a0c7981 */ /* 0x000ea8000c1e1b00 */
[----:B------:R-:W2:Y:S01]  /*02a0*/  LDG.E.64 R24, desc[UR10][R6.64+0x20] ;  /* 0x0000200a06187981 */ /* 0x000ea2000c1e1b00 */
[----:B----4-:R-:W-:-:S02]  /*02b0*/  DADD R14, R16, -R14 ;  /* 0x00000000100e7229 */ /* 0x010fc4000000080e */
[----:B------:R-:W-:Y:S01]  /*02c0*/  DFMA R8, R8, R8, R18 ;  /* 0x000000080808722b */ /* 0x000fe20000000012 */
[----:B------:R-:W3:Y:S04]  /*02d0*/  LDG.E.64 R16, desc[UR10][R10.64+0x28] ;  /* 0x0000280a0a107981 */ /* 0x000ee8000c1e1b00 */
[----:B------:R-:W3:Y:S03]  /*02e0*/  LDG.E.64 R18, desc[UR10][R6.64+0x28] ;  /* 0x0000280a06127981 */ /* 0x000ee6000c1e1b00 */
[----:B------:R-:W-:Y:S02]  /*02f0*/  DFMA R14, R14, R14, R8 ;  /* 0x0000000e0e0e722b */ /* 0x000fe40000000008 */
[----:B------:R-:W4:Y:S01]  /*0300*/  LDG.E.64 R8, desc[UR10][R10.64+0x30] ;  /* 0x0000300a0a087981 */ /* 0x000f22000c1e1b00 */
[----:B-----5:R-:W-:-:S03]  /*0310*/  DADD R20, R22, -R20 ;  /* 0x0000000016147229 */ /* 0x020fc60000000814 */
[----:B------:R-:W4:Y:S05]  /*0320*/  LDG.E.64 R22, desc[UR10][R6.64+0x30] ;  /* 0x0000300a06167981 */ /* 0x000f2a000c1e1b00 */
[----:B------:R-:W-:Y:S01]  /*0330*/  DFMA R20, R20, R20, R14 ;  /* 0x000000141414722b */ /* 0x000fe2000000000e */
[----:B------:R-:W5:Y:S01]  /*0340*/  LDG.E.64 R14, desc[UR10][R10.64+0x38] ;  /* 0x0000380a0a0e7981 */ /* 0x000f62000c1e1b00 */
[----:B--2---:R-:W-:-:S03]  /*0350*/  DADD R24, R12, -R24 ;  /* 0x000000000c187229 */ /* 0x004fc60000000818 */
[----:B------:R-:W5:Y:S05]  /*0360*/  LDG.E.64 R12, desc[UR10][R6.64+0x38] ;  /* 0x0000380a060c7981 */ /* 0x000f6a000c1e1b00 */
[----:B------:R-:W-:Y:S02]  /*0370*/  DFMA R24, R24, R24, R20 ;  /* 0x000000181818722b */ /* 0x000fe40000000014 */
[----:B---3--:R-:W-:Y:S01]  /*0380*/  DADD R18, R16, -R18 ;  /* 0x0000000010127229 */ /* 0x008fe20000000812 */
[----:B------:R-:W2:Y:S04]  /*0390*/  LDG.E.64 R20, desc[UR10][R10.64+0x40] ;  /* 0x0000400a0a147981 */ /* 0x000ea8000c1e1b00 */
[----:B------:R-:W2:Y:S03]  /*03a0*/  LDG.E.64 R16, desc[UR10][R6.64+0x40] ;  /* 0x0000400a06107981 */ /* 0x000ea6000c1e1b00 */
[----:B------:R-:W-:Y:S01]  /*03b0*/  DFMA R18, R18, R18, R24 ;  /* 0x000000121212722b */ /* 0x000fe20000000018 */
[----:B------:R-:W3:Y:S01]  /*03c0*/  LDG.E.64 R24, desc[UR10][R6.64+0x48] ;  /* 0x0000480a06187981 */ /* 0x000ee2000c1e1b00 */
[----:B----4-:R-:W-:-:S03]  /*03d0*/  DADD R22, R8, -R22 ;  /* 0x0000000008167229 */ /* 0x010fc60000000816 */
[----:B------:R-:W3:Y:S05]  /*03e0*/  LDG.E.64 R8, desc[UR10][R10.64+0x48] ;  /* 0x0000480a0a087981 */ /* 0x000eea000c1e1b00 */
[----:B------:R-:W-:Y:S01]  /*03f0*/  DFMA R22, R22, R22, R18 ;  /* 0x000000161616722b */ /* 0x000fe20000000012 */
[----:B------:R-:W4:Y:S01]  /*0400*/  LDG.E.64 R18, desc[UR10][R6.64+0x50] ;  /* 0x0000500a06127981 */ /* 0x000f22000c1e1b00 */
[----:B-----5:R-:W-:-:S03]  /*0410*/  DADD R12, R14, -R12 ;  /* 0x000000000e0c7229 */ /* 0x020fc6000000080c */
[----:B------:R-:W4:Y:S05]  /*0420*/  LDG.E.64 R14, desc[UR10][R10.64+0x50] ;  /* 0x0000500a0a0e7981 */ /* 0x000f2a000c1e1b00 */
[----:B------:R-:W-:Y:S01]  /*0430*/  DFMA R12, R12, R12, R22 ;  /* 0x0000000c0c0c722b */ /* 0x000fe20000000016 */
[----:B------:R-:W5:Y:S01]  /*0440*/  LDG.E.64 R22, desc[UR10][R10.64+0x58] ;  /* 0x0000580a0a167981 */ /* 0x000f62000c1e1b00 */
[----:B--2---:R-:W-:-:S03]  /*0450*/  DADD R16, R20, -R16 ;  /* 0x0000000014107229 */ /* 0x004fc60000000810 */
[----:B------:R-:W5:Y:S05]  /*0460*/  LDG.E.64 R20, desc[UR10][R6.64+0x58] ;  /* 0x0000580a06147981 */ /* 0x000f6a000c1e1b00 */
[----:B------:R-:W-:Y:S01]  /*0470*/  DFMA R16, R16, R16, R12 ;  /* 0x000000101010722b */ /* 0x000fe2000000000c */
[----:B------:R-:W2:Y:S01]  /*0480*/  LDG.E.64 R12, desc[UR10][R6.64+0x60] ;  /* 0x0000600a060c7981 */ /* 0x000ea2000c1e1b00 */
[----:B---3--:R-:W-:-:S03]  /*0490*/  DADD R24, R8, -R24 ;  /* 0x0000000008187229 */ /* 0x008fc60000000818 */
[----:B------:R-:W2:Y:S05]  /*04a0*/  LDG.E.64 R8, desc[UR10][R10.64+0x60] ;  /* 0x0000600a0a087981 */ /* 0x000eaa000c1e1b00 */
[----:B------:R-:W-:Y:S01]  /*04b0*/  DFMA R24, R24, R24, R16 ;  /* 0x000000181818722b */ /* 0x000fe20000000010 */
[----:B------:R-:W3:Y:S01]  /*04c0*/  LDG.E.64 R16, desc[UR10][R6.64+0x68] ;  /* 0x0000680a06107981 */ /* 0x000ee2000c1e1b00 */
[----:B----4-:R-:W-:-:S03]  /*04d0*/  DADD R18, R14, -R18 ;  /* 0x000000000e127229 */ /* 0x010fc60000000812 */
[----:B------:R-:W3:Y:S05]  /*04e0*/  LDG.E.64 R14, desc[UR10][R10.64+0x68] ;  /* 0x0000680a0a0e7981 */ /* 0x000eea000c1e1b00 */
[----:B------:R-:W-:Y:S01]  /*04f0*/  DFMA R18, R18, R18, R24 ;  /* 0x000000121212722b */ /* 0x000fe20000000018 */
[----:B------:R-:W4:Y:S01]  /*0500*/  LDG.E.64 R24, desc[UR10][R6.64+0x70] ;  /* 0x0000700a06187981 */ /* 0x000f22000c1e1b00 */
[----:B-----5:R-:W-:-:S03]  /*0510*/  DADD R20, R22, -R20 ;  /* 0x0000000016147229 */ /* 0x020fc60000000814 */
[----:B------:R-:W4:Y:S04]  /*0520*/  LDG.E.64 R22, desc[UR10][R10.64+0x70] ;  /* 0x0000700a0a167981 */ /* 0x000f28000c1e1b00 */
[----:B------:R-:W5:Y:S01]  /*0530*/  LDG.E.64 R6, desc[UR10][R6.64+0x78] ;  /* 0x0000780a06067981 */ /* 0x000f62000c1e1b00 */
[----:B------:R-:W-:Y:S01]  /*0540*/  DFMA R18, R20, R20, R18 ;  /* 0x000000141412722b */ /* 0x000fe20000000012 */
[----:B------:R-:W-:-:S05]  /*0550*/  VIADD R4, R4, 0x10 ;  /* 0x0000001004047836 */ /* 0x000fca0000000000 */
[----:B------:R-:W-:Y:S01]  /*0560*/  ISETP.NE.AND P2, PT, R4, R27, PT ;  /* 0x0000001b0400720c */ /* 0x000fe20003f45270 */
[----:B--2---:R-:W-:-:S08]  /*0570*/  DADD R8, R8, -R12 ;  /* 0x0000000008087229 */ /* 0x004fd0000000080c */
[----:B------:R-:W-:Y:S02]  /*0580*/  DFMA R18, R8, R8, R18 ;  /* 0x000000080812722b */ /* 0x000fe40000000012 */
[----:B---3--:R-:W-:-:S08]  /*0590*/  DADD R14, R14, -R16 ;  /* 0x000000000e0e7229 */ /* 0x008fd00000000810 */
[----:B------:R-:W-:Y:S02]  /*05a0*/  DFMA R18, R14, R14, R18 ;  /* 0x0000000e0e12722b */ /* 0x000fe40000000012 */
[----:B----4-:R-:W-:Y:S02]  /*05b0*/  DADD R22, R22, -R24 ;  /* 0x0000000016167229 */ /* 0x010fe40000000818 */
[----:B-----5:R-:W-:-:S06]  /*05c0*/  DADD R28, R28, -R6 ;  /* 0x000000001c1c7229 */ /* 0x020fcc0000000806 */
[----:B------:R-:W-:-:S08]  /*05d0*/  DFMA R18, R22, R22, R18 ;  /* 0x000000161612722b */ /* 0x000fd00000000012 */
[----:B------:R-:W-:Y:S01]  /*05e0*/  DFMA R8, R28, R28, R18 ;  /* 0x0000001c1c08722b */ /* 0x000fe20000000012 */
[----:B------:R-:W-:Y:S10]  /*05f0*/  @P2 BRA `(.L_x_42) ;  /* 0xfffffff800e02947 */ /* 0x000ff4000383ffff */
.L_x_41:
[----:B------:R-:W-:Y:S05]  /*0600*/  @!P1 BRA `(.L_x_40) ;  /* 0x0000000400509947 */ /* 0x000fea0003800000 */
[----:B------:R-:W-:Y:S02]  /*0610*/  ISETP.GE.U32.AND P1, PT, R5, 0x8, PT ;  /* 0x000000080500780c */ /* 0x000fe40003f26070 */
[----:B------:R-:W-:-:S04]  /*0620*/  LOP3.LUT R24, R3, 0x7, RZ, 0xc0, !PT ;  /* 0x0000000703187812 */ /* 0x000fc800078ec0ff */
[----:B------:R-:W-:-:S07]  /*0630*/  ISETP.NE.AND P2, PT, R24, RZ, PT ;  /* 0x000000ff1800720c */ /* 0x000fce0003f45270 */
[----:B------:R-:W-:Y:S06]  /*0640*/  @!P1 BRA `(.L_x_43) ;  /* 0x0000000000989947 */ /* 0x000fec0003800000 */
        /* <DEDUP_REMOVED lines=14> */
[----:B------:R-:W5:Y:S01]  /*0730*/  LDG.E.64 R18, desc[UR10][R4.64+0x18] ;  /* 0x0000180a04127981 */ /* 0x000f62000c1e1b00 */
[----:B---3--:R-:W-:-:S03]  /*0740*/  DADD R22, R10, -R22 ;  /* 0x000000000a167229 */ /* 0x008fc60000000816 */
[----:B------:R-:W2:Y:S01]  /*0750*/  LDG.E.64 R10, desc[UR10][R4.64+0x20] ;  /* 0x0000200a040a7981 */ /* 0x000ea2000c1e1b00 */
[----:B------:R-:W-:-:S03]  /*0760*/  DFMA R14, R14, R14, R8 ;  /* 0x0000000e0e0e722b */ /* 0x000fc60000000008 */
[----:B------:R-:W2:Y:S01]  /*0770*/  LDG.E.64 R8, desc[UR10][R6.64+0x20] ;  /* 0x0000200a06087981 */ /* 0x000ea2000c1e1b00 */
[----:B----4-:R-:W-:-:S03]  /*0780*/  DADD R16, R12, -R16 ;  /* 0x000000000c107229 */ /* 0x010fc60000000810 */
[----:B------:R-:W3:Y:S01]  /*0790*/  LDG.E.64 R12, desc[UR10][R6.64+0x28] ;  /* 0x0000280a060c7981 */ /* 0x000ee2000c1e1b00 */
[----:B------:R-:W-:-:S03]  /*07a0*/  DFMA R22, R22, R22, R14 ;  /* 0x000000161616722b */ /* 0x000fc6000000000e */
[----:B------:R-:W3:Y:S05]  /*07b0*/  LDG.E.64 R14, desc[UR10][R4.64+0x28] ;  /* 0x0000280a040e7981 */ /* 0x000eea000c1e1b00 */
[----:B------:R-:W-:Y:S02]  /*07c0*/  DFMA R16, R16, R16, R22 ;  /* 0x000000101010722b */ /* 0x000fe40000000016 */
[----:B------:R-:W4:Y:S04]  /*07d0*/  LDG.E.64 R22, desc[UR10][R4.64+0x30] ;  /* 0x0000300a04167981 */ /* 0x000f28000c1e1b00 */
[----:B------:R-:W4:Y:S01]  /*07e0*/  LDG.E.64 R4, desc[UR10][R4.64+0x38] ;  /* 0x0000380a04047981 */ /* 0x000f22000c1e1b00 */
[----:B-----5:R-:W-:-:S03]  /*07f0*/  DADD R18, R20, -R18 ;  /* 0x0000000014127229 */ /* 0x020fc60000000812 */
[----:B------:R-:W5:Y:S05]  /*0800*/  LDG.E.64 R20, desc[UR10][R6.64+0x30] ;  /* 0x0000300a06147981 */ /* 0x000f6a000c1e1b00 */
[----:B------:R-:W-:Y:S02]  /*0810*/  DFMA R16, R18, R18, R16 ;  /* 0x000000121210722b */ /* 0x000fe40000000010 */
[----:B--2---:R-:W-:Y:S02]  /*0820*/  DADD R8, R8, -R10 ;  /* 0x0000000008087229 */ /* 0x004fe4000000080a */
[----:B---3--:R-:W-:-:S06]  /*0830*/  DADD R12, R12, -R14 ;  /* 0x000000000c0c7229 */ /* 0x008fcc000000080e */
[----:B------:R-:W-:-:S08]  /*0840*/  DFMA R16, R8, R8, R16 ;  /* 0x000000080810722b */ /* 0x000fd00000000010 */
[----:B------:R-:W-:Y:S02]  /*0850*/  DFMA R16, R12, R12, R16 ;  /* 0x0000000c0c10722b */ /* 0x000fe40000000010 */
[----:B----4-:R-:W-:Y:S01]  /*0860*/  DADD R28, R28, -R4 ;  /* 0x000000001c1c7229 */ /* 0x010fe20000000804 */
[----:B------:R-:W-:Y:S01]  /*0870*/  VIADD R27, R27, 0x8 ;  /* 0x000000081b1b7836 */ /* 0x000fe20000000000 */
[----:B-----5:R-:W-:-:S08]  /*0880*/  DADD R20, R20, -R22 ;  /* 0x0000000014147229 */ /* 0x020fd00000000816 */
[----:B------:R-:W-:-:S08]  /*0890*/  DFMA R16, R20, R20, R16 ;  /* 0x000000141410722b */ /* 0x000fd00000000010 */
[----:B------:R-:W-:-:S11]  /*08a0*/  DFMA R8, R28, R28, R16 ;  /* 0x0000001c1c08722b */ /* 0x000fd60000000010 */
.L_x_43:
        /* <DEDUP_REMOVED lines=18> */
[----:B------:R-:W-:Y:S01]  /*09d0*/  VIADD R27, R27, 0x4 ;  /* 0x000000041b1b7836 */ /* 0x000fe20000000000 */
[----:B--2---:R-:W-:-:S02]  /*09e0*/  DADD R14, R14, -R16 ;  /* 0x000000000e0e7229 */ /* 0x004fc40000000810 */
[----:B---3--:R-:W-:-:S06]  /*09f0*/  DADD R10, R12, -R10 ;  /* 0x000000000c0a7229 */ /* 0x008fcc000000080a */
[----:B------:R-:W-:Y:S02]  /*0a00*/  DFMA R8, R14, R14, R8 ;  /* 0x0000000e0e08722b */ /* 0x000fe40000000008 */
[----:B----4-:R-:W-:-:S06]  /*0a10*/  DADD R4, R6, -R4 ;  /* 0x0000000006047229 */ /* 0x010fcc0000000804 */
[----:B------:R-:W-:Y:S02]  /*0a20*/  DFMA R8, R10, R10, R8 ;  /* 0x0000000a0a08722b */ /* 0x000fe40000000008 */
[----:B-----5:R-:W-:-:S06]  /*0a30*/  DADD R20, R20, -R24 ;  /* 0x0000000014147229 */ /* 0x020fcc0000000818 */
[----:B------:R-:W-:-:S08]  /*0a40*/  DFMA R8, R4, R4, R8 ;  /* 0x000000040408722b */ /* 0x000fd00000000008 */
[----:B------:R-:W-:-:S11]  /*0a50*/  DFMA R8, R20, R20, R8 ;  /* 0x000000141408722b */ /* 0x000fd60000000008 */
.L_x_44:
[----:B------:R-:W-:Y:S05]  /*0a60*/  @!P2 BRA `(.L_x_40) ;  /* 0x000000000038a947 */ /* 0x000fea0003800000 */
[----:B------:R-:W0:Y:S01]  /*0a70*/  LDC.64 R12, c[0x0][0x380] ;  /* 0x0000e000ff0c7b82 */ /* 0x000e220000000a00 */
[----:B------:R-:W-:-:S07]  /*0a80*/  UMOV UR4, URZ ;  /* 0x000000ff00047c82 */ /* 0x000fce0008000000 */
[----:B------:R-:W1:Y:S02]  /*0a90*/  LDC.64 R14, c[0x0][0x388] ;  /* 0x0000e200ff0e7b82 */ /* 0x000e640000000a00 */
.L_x_45:
[----:B------:R-:W-:Y:S02]  /*0aa0*/  IMAD R5, R0, R3, R27 ;  /* 0x0000000300057224 */ /* 0x000fe400078e021b */
[----:B-1----:R-:W-:-:S04]  /*0ab0*/  IMAD.WIDE.U32 R6, R27, 0x8, R14 ;  /* 0x000000081b067825 */ /* 0x002fc800078e000e */
[----:B0-----:R-:W-:Y:S02]  /*0ac0*/  IMAD.WIDE R4, R5, 0x8, R12 ;  /* 0x0000000805047825 */ /* 0x001fe400078e020c */
[----:B------:R-:W2:Y:S04]  /*0ad0*/  LDG.E.64 R6, desc[UR10][R6.64] ;  /* 0x0000000a06067981 */ /* 0x000ea8000c1e1b00 */
[----:B------:R-:W2:Y:S01]  /*0ae0*/  LDG.E.64 R4, desc[UR10][R4.64] ;  /* 0x0000000a04047981 */ /* 0x000ea2000c1e1b00 */
[----:B------:R-:W-:Y:S01]  /*0af0*/  UIADD3 UR4, UPT, UPT, UR4, 0x1, URZ ;  /* 0x0000000104047890 */ /* 0x000fe2000fffe0ff */
[----:B------:R-:W-:-:S05]  /*0b00*/  VIADD R27, R27, 0x1 ;  /* 0x000000011b1b7836 */ /* 0x000fca0000000000 */
[----:B------:R-:W-:Y:S01]  /*0b10*/  ISETP.NE.AND P1, PT, R26, UR4, PT ;  /* 0x000000041a007c0c */ /* 0x000fe2000bf25270 */
[----:B--2---:R-:W-:-:S08]  /*0b20*/  DADD R10, R4, -R6 ;  /* 0x00000000040a7229 */ /* 0x004fd00000000806 */
[----:B------:R-:W-:-:S04]  /*0b30*/  DFMA R8, R10, R10, R8 ;  /* 0x0000000a0a08722b */ /* 0x000fc80000000008 */
[----:B------:R-:W-:Y:S07]  /*0b40*/  @P1 BRA `(.L_x_45) ;  /* 0xfffffffc00d41947 */ /* 0x000fee000383ffff */
.L_x_40:
[----:B------:R-:W0:Y:S01]  /*0b50*/  LDCU UR5, c[0x0][0x3b0] ;  /* 0x00007600ff0577ac */ /* 0x000e220008000800 */
[----:B------:R-:W-:Y:S01]  /*0b60*/  IMAD.MOV.U32 R4, RZ, RZ, RZ ;  /* 0x000000ffff047224 */ /* 0x000fe200078e00ff */
[----:B0-----:R-:W-:-:S09]  /*0b70*/  UISETP.GE.AND UP0, UPT, UR5, 0x2, UPT ;  /* 0x000000020500788c */ /* 0x001fd2000bf06270 */
[----:B------:R-:W-:Y:S05]  /*0b80*/  BRA.U !UP0, `(.L_x_46) ;  /* 0x0000000908b07547 */ /* 0x000fea000b800000 */
[----:B------:R-:W-:Y:S05]  /*0b90*/  @!P0 BRA `(.L_x_47) ;  /* 0x0000000800308947 */ /* 0x000fea0003800000 */
[C---:B------:R-:W-:Y:S01]  /*0ba0*/  LOP3.LUT R7, R3.reuse, 0x7ffffff8, RZ, 0xc0, !PT ;  /* 0x7ffffff803077812 */ /* 0x040fe200078ec0ff */
[----:B------:R-:W-:Y:S01]  /*0bb0*/  IMAD R5, R0, R3, RZ ;  /* 0x0000000300057224 */ /* 0x000fe200078e02ff */
[C---:B------:R-:W-:Y:S01]  /*0bc0*/  LOP3.LUT R6, R3.reuse, 0x7, RZ, 0xc0, !PT ;  /* 0x0000000703067812 */ /* 0x040fe200078ec0ff */
[----:B------:R-:W-:Y:S01]  /*0bd0*/  IMAD.MOV.U32 R4, RZ, RZ, RZ ;  /* 0x000000ffff047224 */ /* 0x000fe200078e00ff */
[----:B------:R-:W-:Y:S01]  /*0be0*/  LOP3.LUT R24, R3, 0x3, RZ, 0xc0, !PT ;  /* 0x0000000303187812 */ /* 0x000fe200078ec0ff */
[----:B------:R-:W-:Y:S02]  /*0bf0*/  IMAD.MOV.U32 R25, RZ, RZ, 0x1 ;  /* 0x00000001ff197424 */ /* 0x000fe400078e00ff */
[----:B------:R-:W-:-:S07]  /*0c00*/  IMAD.MOV R26, RZ, RZ, -R7 ;  /* 0x000000ffff1a7224 */ /* 0x000fce00078e0a07 */
.L_x_52:
[----:B------:R-:W0:Y:S01]  /*0c10*/  LDC R3, c[0x0][0x3ac] ;  /* 0x0000eb00ff037b82 */ /* 0x000e220000000800 */
[----:B------:R-:W-:Y:S01]  /*0c20*/  ISETP.GE.U32.AND P0, PT, R2, 0x7, PT ;  /* 0x000000070200780c */ /* 0x000fe20003f06070 */
[----:B------:R-:W-:Y:S01]  /*0c30*/  IMAD.MOV.U32 R18, RZ, RZ, RZ ;  /* 0x000000ffff127224 */ /* 0x000fe200078e00ff */
[----:B------:R-:W-:Y:S01]  /*0c40*/  CS2R R22, SRZ ;  /* 0x0000000000167805 */ /* 0x000fe2000001ff00 */
[----:B0-----:R-:W-:-:S10]  /*0c50*/  IMAD R27, R25, R3, RZ ;  /* 0x00000003191b7224 */ /* 0x001fd400078e02ff */
[----:B------:R-:W-:Y:S05]  /*0c60*/  @!P0 BRA `(.L_x_48) ;  /* 0x0000000000c88947 */ /* 0x000fea0003800000 */
[----:B------:R-:W0:Y:S01]  /*0c70*/  LDC.64 R10, c[0x0][0x388] ;  /* 0x0000e200ff0a7b82 */ /* 0x000e220000000a00 */
[----:B------:R-:W-:Y:S01]  /*0c80*/  IMAD.MOV.U32 R29, RZ, RZ, R5 ;  /* 0x000000ffff1d7224 */ /* 0x000fe200078e0005 */
[----:B------:R-:W-:Y:S01]  /*0c90*/  CS2R R22, SRZ ;  /* 0x0000000000167805 */ /* 0x000fe2000001ff00 */
[----:B------:R-:W-:Y:S02]  /*0ca0*/  IMAD.MOV.U32 R28, RZ, RZ, R26 ;  /* 0x000000ffff1c7224 */ /* 0x000fe400078e001a */
[----:B0-----:R-:W-:-:S03]  /*0cb0*/  IMAD.WIDE.U32 R10, R27, 0x8, R10 ;  /* 0x000000081b0a7825 */ /* 0x001fc600078e000a */
[----:B------:R-:W-:-:S05]  /*0cc0*/  IADD3 R14, P0, PT, R10, 0x20, RZ ;  /* 0x000000200a0e7810 */ /* 0x000fca0007f1e0ff */
[----:B------:R-:W-:-:S08]  /*0cd0*/  IMAD.X R15, RZ, RZ, R11, P0 ;  /* 0x000000ffff0f7224 */ /* 0x000fd000000e060b */
.L_x_49:
[----:B------:R-:W0:Y:S01]  /*0ce0*/  LDC.64 R10, c[0x0][0x380] ;  /* 0x0000e000ff0a7b82 */ /* 0x000e220000000a00 */
[----:B------:R-:W-:Y:S01]  /*0cf0*/  MOV R12, R14 ;  /* 0x0000000e000c7202 */ /* 0x000fe20000000f00 */
[----:B------:R-:W-:-:S05]  /*0d00*/  IMAD.MOV.U32 R13, RZ, RZ, R15 ;  /* 0x000000ffff0d7224 */ /* 0x000fca00078e000f */
[----:B------:R-:W2:Y:S04]  /*0d10*/  LDG.E.64 R18, desc[UR10][R12.64+-0x20] ;  /* 0xffffe00a0c127981 */ /* 0x000ea8000c1e1b00 */
[----:B------:R-:W3:Y:S01]  /*0d20*/  LDG.E.64 R14, desc[UR10][R12.64+-0x18] ;  /* 0xffffe80a0c0e7981 */ /* 0x000ee2000c1e1b00 */
[----:B0-----:R-:W-:-:S05]  /*0d30*/  IMAD.WIDE R10, R29, 0x8, R10 ;  /* 0x000000081d0a7825 */ /* 0x001fca00078e020a */
[----:B------:R-:W2:Y:S04]  /*0d40*/  LDG.E.64 R20, desc[UR10][R10.64] ;  /* 0x0000000a0a147981 */ /* 0x000ea8000c1e1b00 */
[----:B------:R-:W3:Y:S01]  /*0d50*/  LDG.E.64 R16, desc[UR10][R10.64+0x8] ;  /* 0x0000080a0a107981 */ /* 0x000ee2000c1e1b00 */
[----:B--2---:R-:W-:-:S03]  /*0d60*/  DADD R18, R20, -R18 ;  /* 0x0000000014127229 */ /* 0x004fc60000000812 */
[----:B------:R-:W2:Y:S01]  /*0d70*/  LDG.E.64 R20, desc[UR10][R10.64+0x10] ;  /* 0x0000100a0a147981 */ /* 0x000ea2000c1e1b00 */
[----:B---3--:R-:W-:-:S03]  /*0d80*/  DADD R14, R16, -R14 ;  /* 0x00000000100e7229 */ /* 0x008fc6000000080e */
[----:B------:R-:W3:Y:S01]  /*0d90*/  LDG.E.64 R16, desc[UR10][R10.64+0x18] ;  /* 0x0000180a0a107981 */ /* 0x000ee2000c1e1b00 */
[----:B------:R-:W-:-:S03]  /*0da0*/  DFMA R22, R18, R18, R22 ;  /* 0x000000121216722b */ /* 0x000fc60000000016 */
[----:B------:R-:W2:Y:S05]  /*0db0*/  LDG.E.64 R18, desc[UR10][R12.64+-0x10] ;  /* 0xfffff00a0c127981 */ /* 0x000eaa000c1e1b00 */
[----:B------:R-:W-:Y:S01]  /*0dc0*/  DFMA R22, R14, R14, R22 ;  /* 0x0000000e0e16722b */ /* 0x000fe20000000016 */
[----:B------:R-:W3:Y:S01]  /*0dd0*/  LDG.E.64 R14, desc[UR10][R12.64+-0x8] ;  /* 0xfffff80a0c0e7981 */ /* 0x000ee2000c1e1b00 */
[----:B--2---:R-:W-:-:S03]  /*0de0*/  DADD R18, R20, -R18 ;  /* 0x0000000014127229 */ /* 0x004fc60000000812 */
[----:B------:R-:W2:Y:S05]  /*0df0*/  LDG.E.64 R20, desc[UR10][R12.64+0x8] ;  /* 0x0000080a0c147981 */ /* 0x000eaa000c1e1b00 */
[----:B------:R-:W-:Y:S02]  /*0e00*/  DFMA R22, R18, R18, R22 ;  /* 0x000000121216722b */ /* 0x000fe40000000016 */
[----:B---3--:R-:W-:Y:S01]  /*0e10*/  DADD R14, R16, -R14 ;  /* 0x00000000100e7229 */ /* 0x008fe2000000080e */
[----:B------:R-:W3:Y:S04]  /*0e20*/  LDG.E.64 R18, desc[UR10][R10.64+0x20] ;  /* 0x0000200a0a127981 */ /* 0x000ee8000c1e1b00 */
[----:B------:R-:W3:Y:S03]  /*0e30*/  LDG.E.64 R16, desc[UR10][R12.64] ;  /* 0x0000000a0c107981 */ /* 0x000ee6000c1e1b00 */
[----:B------:R-:W-:Y:S01]  /*0e40*/  DFMA R14, R14, R14, R22 ;  /* 0x0000000e0e0e722b */ /* 0x000fe20000000016 */
[----:B------:R-:W2:Y:S01]  /*0e50*/  LDG.E.64 R22, desc[UR10][R10.64+0x28] ;  /* 0x0000280a0a167981 */ /* 0x000ea2000c1e1b00 */
[----:B---3--:R-:W-:-:S02]  /*0e60*/  DADD R16, R18, -R16 ;  /* 0x0000000012107229 */ /* 0x008fc40000000810 */
[----:B--2---:R-:W-:Y:S01]  /*0e70*/  DADD R20, R22, -R20 ;  /* 0x0000000016147229 */ /* 0x004fe20000000814 */
[----:B------:R-:W2:Y:S05]  /*0e80*/  LDG.E.64 R22, desc[UR10][R10.64+0x38] ;  /* 0x0000380a0a167981 */ /* 0x000eaa000c1e1b00 */
[----:B------:R-:W-:Y:S02]  /*0e90*/  DFMA R14, R16, R16, R14 ;  /* 0x00000010100e722b */ /* 0x000fe4000000000e */
[----:B------:R-:W3:Y:S06]  /*0ea0*/  LDG.E.64 R16, desc[UR10][R10.64+0x30] ;  /* 0x0000300a0a107981 */ /* 0x000eec000c1e1b00 */
[----:B------:R-:W-:-:S02]  /*0eb0*/  DFMA R18, R20, R20, R14 ;  /* 0x000000141412722b */ /* 0x000fc4000000000e */
[----:B------:R-:W3:Y:S04]  /*0ec0*/  LDG.E.64 R14, desc[UR10][R12.64+0x10] ;  /* 0x0000100a0c0e7981 */ /* 0x000ee8000c1e1b00 */
[----:B------:R-:W2:Y:S01]  /*0ed0*/  LDG.E.64 R20, desc[UR10][R12.64+0x18] ;  /* 0x0000180a0c147981 */ /* 0x000ea2000c1e1b00 */
[----:B------:R-:W-:-:S05]  /*0ee0*/  VIADD R28, R28, 0x8 ;  /* 0x000000081c1c7836 */ /* 0x000fca0000000000 */
[----:B------:R-:W-:Y:S01]  /*0ef0*/  ISETP.NE.AND P0, PT, R28, RZ, PT ;  /* 0x000000ff1c00720c */ /* 0x000fe20003f05270 */
[----:B------:R-:W-:Y:S01]  /*0f00*/  VIADD R29, R29, 0x8 ;  /* 0x000000081d1d7836 */ /* 0x000fe20000000000 */
[----:B---3--:R-:W-:Y:S02]  /*0f10*/  DADD R14, R16, -R14 ;  /* 0x00000000100e7229 */ /* 0x008fe4000000080e */
[----:B--2---:R-:W-:-:S06]  /*0f20*/  DADD R22, R22, -R20 ;  /* 0x0000000016167229 */ /* 0x004fcc0000000814 */
[----:B------:R-:W-:Y:S01]  /*0f30*/  DFMA R18, R14, R14, R18 ;  /* 0x0000000e0e12722b */ /* 0x000fe20000000012 */
[----:B------:R-:W-:-:S07]  /*0f40*/  IADD3 R14, P1, PT, R12, 0x40, RZ ;  /* 0x000000400c0e7810 */ /* 0x000fce0007f3e0ff */
[----:B------:R-:W-:Y:S01]  /*0f50*/  DFMA R22, R22, R22, R18 ;  /* 0x000000161616722b */ /* 0x000fe20000000012 */
[----:B------:R-:W-:Y:S01]  /*0f60*/  IMAD.X R15, RZ, RZ, R13, P1 ;  /* 0x000000ffff0f7224 */ /* 0x000fe200008e060d */
[----:B------:R-:W-:Y:S09]  /*0f70*/  @P0 BRA `(.L_x_49) ;  /* 0xfffffffc00580947 */ /* 0x000ff2000383ffff */
[----:B------:R-:W-:-:S07]  /*0f80*/  IMAD.MOV.U32 R18, RZ, RZ, R7 ;  /* 0x000000ffff127224 */ /* 0x000fce00078e0007 */
.L_x_48:
[----:B------:R-:W-:-:S13]  /*0f90*/  ISETP.NE.AND P0, PT, R6, RZ, PT ;  /* 0x000000ff0600720c */ /* 0x000fda0003f05270 */
[----:B------:R-:W-:Y:S05]  /*0fa0*/  @!P0 BRA `(.L_x_50) ;  /* 0x0000000400048947 */ /* 0x000fea0003800000 */
[----:B------:R-:W-:Y:S01]  /*0fb0*/  VIADD R10, R6, 0xffffffff ;  /* 0xffffffff060a7836 */ /* 0x000fe20000000000 */
[----:B------:R-:W-:-:S04]  /*0fc0*/  ISETP.NE.AND P0, PT, R24, RZ, PT ;  /* 0x000000ff1800720c */ /* 0x000fc80003f05270 */
[----:B------:R-:W-:-:S13]  /*0fd0*/  ISETP.GE.U32.AND P1, PT, R10, 0x3, PT ;  /* 0x000000030a00780c */ /* 0x000fda0003f26070 */
[----:B------:R-:W-:Y:S05]  /*0fe0*/  @!P1 BRA `(.L_x_51) ;  /* 0x0000000000709947 */ /* 0x000fea0003800000 */
[----:B------:R-:W0:Y:S01]  /*0ff0*/  LDC.64 R12, c[0x0][0x380] ;  /* 0x0000e000ff0c7b82 */ /* 0x000e220000000a00 */
[--C-:B------:R-:W-:Y:S02]  /*1000*/  IMAD.IADD R11, R5, 0x1, R18.reuse ;  /* 0x00000001050b7824 */ /* 0x100fe400078e0212 */
[----:B------:R-:W-:-:S05]  /*1010*/  IMAD.IADD R15, R27, 0x1, R18 ;  /* 0x000000011b0f7824 */ /* 0x000fca00078e0212 */
[----:B------:R-:W1:Y:S01]  /*1020*/  LDC.64 R28, c[0x0][0x388] ;  /* 0x0000e200ff1c7b82 */ /* 0x000e620000000a00 */
[----:B0-----:R-:W-:-:S07]  /*1030*/  IMAD.WIDE R12, R11, 0x8, R12 ;  /* 0x000000080b0c7825 */ /* 0x001fce00078e020c */
[----:B------:R-:W0:Y:S01]  /*1040*/  LDC.64 R10, c[0x0][0x388] ;  /* 0x0000e200ff0a7b82 */ /* 0x000e220000000a00 */
[----:B-1----:R-:W-:Y:S02]  /*1050*/  IMAD.WIDE.U32 R28, R15, 0x8, R28 ;  /* 0x000000080f1c7825 */ /* 0x002fe400078e001c */
[----:B------:R-:W2:Y:S04]  /*1060*/  LDG.E.64 R14, desc[UR10][R12.64] ;  /* 0x0000000a0c0e7981 */ /* 0x000ea8000c1e1b00 */
[----:B------:R-:W2:Y:S01]  /*1070*/  LDG.E.64 R16, desc[UR10][R28.64] ;  /* 0x0000000a1c107981 */ /* 0x000ea2000c1e1b00 */
[----:B------:R-:W-:-:S05]  /*1080*/  IADD3 R19, P1, PT, R27, R18, RZ ;  /* 0x000000121b137210 */ /* 0x000fca0007f3e0ff */
[----:B------:R-:W-:Y:S01]  /*1090*/  IMAD.X R20, RZ, RZ, RZ, P1 ;  /* 0x000000ffff147224 */ /* 0x000fe200008e06ff */
[----:B------:R-:W3:Y:S01]  /*10a0*/  LDG.E.64 R28, desc[UR10][R12.64+0x18] ;  /* 0x0000180a0c1c7981 */ /* 0x000ee2000c1e1b00 */
[----:B0-----:R-:W-:-:S04]  /*10b0*/  LEA R10, P2, R19, R10, 0x3 ;  /* 0x0000000a130a7211 */ /* 0x001fc800078418ff */
[----:B------:R-:W-:-:S05]  /*10c0*/  LEA.HI.X R11, R19, R11, R20, 0x3, P2 ;  /* 0x0000000b130b7211 */ /* 0x000fca00010f1c14 */
[----:B------:R-:W4:Y:S01]  /*10d0*/  LDG.E.64 R20, desc[UR10][R10.64+0x8] ;  /* 0x0000080a0a147981 */ /* 0x000f22000c1e1b00 */
[----:B--2---:R-:W-:-:S03]  /*10e0*/  DADD R16, R14, -R16 ;  /* 0x000000000e107229 */ /* 0x004fc60000000810 */
[----:B------:R-:W4:Y:S05]  /*10f0*/  LDG.E.64 R14, desc[UR10][R12.64+0x8] ;  /* 0x0000080a0c0e7981 */ /* 0x000f2a000c1e1b00 */
[----:B------:R-:W-:Y:S02]  /*1100*/  DFMA R22, R16, R16, R22 ;  /* 0x000000101016722b */ /* 0x000fe40000000016 */
[----:B------:R-:W2:Y:S01]  /*1110*/  LDG.E.64 R16, desc[UR10][R12.64+0x10] ;  /* 0x0000100a0c107981 */ /* 0x000ea2000c1e1b00 */
[----:B----4-:R-:W-:-:S03]  /*1120*/  DADD R20, R14, -R20 ;  /* 0x000000000e147229 */ /* 0x010fc60000000814 */
[----:B------:R-:W2:Y:S04]  /*1130*/  LDG.E.64 R14, desc[UR10][R10.64+0x10] ;  /* 0x0000100a0a0e7981 */ /* 0x000ea8000c1e1b00 */
[----:B------:R-:W3:Y:S01]  /*1140*/  LDG.E.64 R10, desc[UR10][R10.64+0x18] ;  /* 0x0000180a0a0a7981 */ /* 0x000ee2000c1e1b00 */
[----:B------:R-:W-:Y:S01]  /*1150*/  DFMA R22, R20, R20, R22 ;  /* 0x000000141416722b */ /* 0x000fe20000000016 */
[----:B------:R-:W-:Y:S01]  /*1160*/  VIADD R18, R18, 0x4 ;  /* 0x0000000412127836 */ /* 0x000fe20000000000 */
[----:B--2---:R-:W-:-:S08]  /*1170*/  DADD R14, R16, -R14 ;  /* 0x00000000100e7229 */ /* 0x004fd0000000080e */
[----:B------:R-:W-:Y:S02]  /*1180*/  DFMA R22, R14, R14, R22 ;  /* 0x0000000e0e16722b */ /* 0x000fe40000000016 */
[----:B---3--:R-:W-:-:S08]  /*1190*/  DADD R28, R28, -R10 ;  /* 0x000000001c1c7229 */ /* 0x008fd0000000080a */
[----:B------:R-:W-:-:S11]  /*11a0*/  DFMA R22, R28, R28, R22 ;  /* 0x0000001c1c16722b */ /* 0x000fd60000000016 */
.L_x_51:
[----:B------:R-:W-:Y:S05]  /*11b0*/  @!P0 BRA `(.L_x_50) ;  /* 0x0000000000808947 */ /* 0x000fea0003800000 */
[----:B------:R-:W0:Y:S01]  /*11c0*/  LDC.64 R12, c[0x0][0x380] ;  /* 0x0000e000ff0c7b82 */ /* 0x000e220000000a00 */
[----:B------:R-:W-:-:S07]  /*11d0*/  ISETP.NE.AND P0, PT, R24, 0x1, PT ;  /* 0x000000011800780c */ /* 0x000fce0003f05270 */
[----:B------:R-:W1:Y:S06]  /*11e0*/  LDC.64 R28, c[0x0][0x388] ;  /* 0x0000e200ff1c7b82 */ /* 0x000e6c0000000a00 */
[--C-:B------:R-:W-:Y:S02]  /*11f0*/  @P0 IMAD.IADD R11, R5, 0x1, R18.reuse ;  /* 0x00000001050b0824 */ /* 0x100fe400078e0212 */
[----:B------:R-:W-:Y:S02]  /*1200*/  @P0 IMAD.IADD R15, R27, 0x1, R18 ;  /* 0x000000011b0f0824 */ /* 0x000fe400078e0212 */
[----:B0-----:R-:W-:-:S02]  /*1210*/  @P0 IMAD.WIDE R12, R11, 0x8, R12 ;  /* 0x000000080b0c0825 */ /* 0x001fc400078e020c */
[----:B------:R-:W0:Y:S02]  /*1220*/  @P0 LDC.64 R10, c[0x0][0x388] ;  /* 0x0000e200ff0a0b82 */ /* 0x000e240000000a00 */
[----:B-1----:R-:W-:Y:S02]  /*1230*/  @P0 IMAD.WIDE.U32 R28, R15, 0x8, R28 ;  /* 0x000000080f1c0825 */ /* 0x002fe400078e001c */
[----:B------:R-:W2:Y:S04]  /*1240*/  @P0 LDG.E.64 R14, desc[UR10][R12.64] ;  /* 0x0000000a0c0e0981 */ /* 0x000ea8000c1e1b00 */
[----:B------:R-:W2:Y:S01]  /*1250*/  @P0 LDG.E.64 R20, desc[UR10][R28.64] ;  /* 0x0000000a1c140981 */ /* 0x000ea2000c1e1b00 */
[----:B------:R-:W-:Y:S01]  /*1260*/  @P0 IADD3 R16, P1, PT, R27, R18, RZ ;  /* 0x000000121b100210 */ /* 0x000fe20007f3e0ff */
[----:B------:R-:W-:-:S03]  /*1270*/  @P0 VIADD R18, R18, 0x2 ;  /* 0x0000000212120836 */ /* 0x000fc60000000000 */
[----:B------:R-:W-:Y:S01]  /*1280*/  @P0 IADD3.X R17, PT, PT, RZ, RZ, RZ, P1, !PT ;  /* 0x000000ffff110210 */ /* 0x000fe20000ffe4ff */
[----:B------:R-:W3:Y:S01]  /*1290*/  @P0 LDG.E.64 R12, desc[UR10][R12.64+0x8] ;  /* 0x0000080a0c0c0981 */ /* 0x000ee2000c1e1b00 */
[----:B------:R-:W-:Y:S02]  /*12a0*/  LOP3.LUT P1, RZ, R3, 0x1, RZ, 0xc0, !PT ;  /* 0x0000000103ff7812 */ /* 0x000fe4000782c0ff */
[----:B0-----:R-:W-:-:S04]  /*12b0*/  @P0 LEA R10, P2, R16, R10, 0x3 ;  /* 0x0000000a100a0211 */ /* 0x001fc800078418ff */
[----:B------:R-:W-:Y:S02]  /*12c0*/  @P0 LEA.HI.X R11, R16, R11, R17, 0x3, P2 ;  /* 0x0000000b100b0211 */ /* 0x000fe400010f1c11 */
[----:B------:R-:W0:Y:S05]  /*12d0*/  LDC.64 R16, c[0x0][0x380] ;  /* 0x0000e000ff107b82 */ /* 0x000e2a0000000a00 */
[--C-:B------:R-:W-:Y:S02]  /*12e0*/  @P1 IMAD.IADD R27, R27, 0x1, R18.reuse ;  /* 0x000000011b1b1824 */ /* 0x100fe400078e0212 */
[----:B------:R-:W-:Y:S01]  /*12f0*/  @P1 IMAD.IADD R19, R5, 0x1, R18 ;  /* 0x0000000105131824 */ /* 0x000fe200078e0212 */
[----:B------:R-:W3:Y:S03]  /*1300*/  @P0 LDG.E.64 R10, desc[UR10][R10.64+0x8] ;  /* 0x0000080a0a0a0981 */ /* 0x000ee6000c1e1b00 */
[----:B0-----:R-:W-:-:S06]  /*1310*/  @P1 IMAD.WIDE R16, R19, 0x8, R16 ;  /* 0x0000000813101825 */ /* 0x001fcc00078e0210 */
[----:B------:R-:W4:Y:S01]  /*1320*/  @P1 LDG.E.64 R16, desc[UR10][R16.64] ;  /* 0x0000000a10101981 */ /* 0x000f22000c1e1b00 */
[----:B--2---:R-:W-:Y:S01]  /*1330*/  @P0 DADD R20, R14, -R20 ;  /* 0x000000000e140229 */ /* 0x004fe20000000814 */
[----:B------:R-:W0:Y:S02]  /*1340*/  LDC.64 R14, c[0x0][0x388] ;  /* 0x0000e200ff0e7b82 */ /* 0x000e240000000a00 */
[----:B0-----:R-:W-:-:S06]  /*1350*/  @P1 IMAD.WIDE.U32 R14, R27, 0x8, R14 ;  /* 0x000000081b0e1825 */ /* 0x001fcc00078e000e */
[----:B------:R-:W4:Y:S01]  /*1360*/  @P1 LDG.E.64 R14, desc[UR10][R14.64] ;  /* 0x0000000a0e0e1981 */ /* 0x000f22000c1e1b00 */
[----:B---3--:R-:W-:Y:S02]  /*1370*/  @P0 DADD R18, R12, -R10 ;  /* 0x000000000c120229 */ /* 0x008fe4000000080a */
[----:B------:R-:W-:-:S08]  /*1380*/  @P0 DFMA R20, R20, R20, R22 ;  /* 0x000000141414022b */ /* 0x000fd00000000016 */
[----:B------:R-:W-:Y:S02]  /*1390*/  @P0 DFMA R22, R18, R18, R20 ;  /* 0x000000121216022b */ /* 0x000fe40000000014 */
[----:B----4-:R-:W-:-:S08]  /*13a0*/  @P1 DADD R28, R16, -R14 ;  /* 0x00000000101c1229 */ /* 0x010fd0000000080e */
[----:B------:R-:W-:-:S11]  /*13b0*/  @P1 DFMA R22, R28, R28, R22 ;  /* 0x0000001c1c16122b */ /* 0x000fd60000000016 */
.L_x_50:
[----:B------:R-:W0:Y:S01]  /*13c0*/  LDCU UR4, c[0x0][0x3b0] ;  /* 0x00007600ff0477ac */ /* 0x000e220008000800 */
[----:B------:R-:W-:Y:S01]  /*13d0*/  VIADD R10, R25, 0x1 ;  /* 0x00000001190a7836 */ /* 0x000fe20000000000 */
[----:B------:R-:W-:-:S06]  /*13e0*/  DSETP.GEU.AND P0, PT, R22, R8, PT ;  /* 0x000000081600722a */ /* 0x000fcc0003f0e000 */
[----:B------:R-:W-:Y:S02]  /*13f0*/  FSEL R8, R22, R8, !P0 ;  /* 0x0000000816087208 */ /* 0x000fe40004000000 */
[----:B------:R-:W-:Y:S02]  /*1400*/  FSEL R9, R23, R9, !P0 ;  /* 0x0000000917097208 */ /* 0x000fe40004000000 */
[----:B------:R-:W-:Y:S02]  /*1410*/  SEL R4, R25, R4, !P0 ;  /* 0x0000000419047207 */ /* 0x000fe40004000000 */
[----:B0-----:R-:W-:-:S13]  /*1420*/  ISETP.NE.AND P1, PT, R10, UR4, PT ;  /* 0x000000040a007c0c */ /* 0x001fda000bf25270 */
[----:B------:R-:W-:Y:S05]  /*1430*/  @!P1 BRA `(.L_x_46) ;  /* 0x0000000000849947 */ /* 0x000fea0003800000 */
[----:B------:R-:W-:Y:S01]  /*1440*/  IMAD.MOV.U32 R25, RZ, RZ, R10 ;  /* 0x000000ffff197224 */ /* 0x000fe200078e000a */
[----:B------:R-:W-:Y:S06]  /*1450*/  BRA `(.L_x_52) ;  /* 0xfffffff400ec7947 */ /* 0x000fec000383ffff */
.L_x_47:
[----:B------:R-:W-:Y:S01]  /*1460*/  UIADD3 UR4, UPT, UPT, UR5, -0x1, URZ ;  /* 0xffffffff05047890 */ /* 0x000fe2000fffe0ff */
[----:B------:R-:W-:Y:S01]  /*1470*/  IMAD.MOV.U32 R4, RZ, RZ, RZ ;  /* 0x000000ffff047224 */ /* 0x000fe200078e00ff */
[----:B------:R-:W-:Y:S01]  /*1480*/  UIADD3 UR5, UPT, UPT, UR5, -0x2, URZ ;  /* 0xfffffffe05057890 */ /* 0x000fe2000fffe0ff */
[----:B------:R-:W-:Y:S01]  /*1490*/  IMAD.MOV.U32 R5, RZ, RZ, 0x1 ;  /* 0x00000001ff057424 */ /* 0x000fe200078e00ff */
[----:B------:R-:W-:Y:S02]  /*14a0*/  ULOP3.LUT UR6, UR4, 0x3, URZ, 0xc0, !UPT ;  /* 0x0000000304067892 */ /* 0x000fe4000f8ec0ff */
[----:B------:R-:W-:-:S09]  /*14b0*/  UISETP.GE.U32.AND UP0, UPT, UR5, 0x3, UPT ;  /* 0x000000030500788c */ /* 0x000fd2000bf06070 */
[----:B------:R-:W-:Y:S05]  /*14c0*/  BRA.U !UP0, `(.L_x_53) ;  /* 0x0000000108347547 */ /* 0x000fea000b800000 */
[----:B------:R-:W-:Y:S01]  /*14d0*/  IMAD.MOV.U32 R4, RZ, RZ, RZ ;  /* 0x000000ffff047224 */ /* 0x000fe200078e00ff */
[----:B------:R-:W-:Y:S01]  /*14e0*/  ULOP3.LUT UR4, UR4, 0xfffffffc, URZ, 0xc0, !UPT ;  /* 0xfffffffc04047892 */ /* 0x000fe2000f8ec0ff */
[----:B------:R-:W-:-:S11]  /*14f0*/  IMAD.MOV.U32 R5, RZ, RZ, 0x1 ;  /* 0x00000001ff057424 */ /* 0x000fd600078e00ff */
.L_x_54:
[----:B------:R-:W-:Y:S01]  /*1500*/  VIADD R2, R5, 0x3 ;  /* 0x0000000305027836 */ /* 0x000fe20000000000 */
[----:B------:R-:W-:-:S04]  /*1510*/  DSETP.GT.AND P0, PT, R8, RZ, PT ;  /* 0x000000ff0800722a */ /* 0x000fc80003f04000 */
[----:B------:R-:W-:Y:S01]  /*1520*/  ISETP.NE.AND P1, PT, R2, UR4, PT ;  /* 0x0000000402007c0c */ /* 0x000fe2000bf25270 */
[C---:B------:R-:W-:Y:S01]  /*1530*/  VIADD R2, R5.reuse, 0x4 ;  /* 0x0000000405027836 */ /* 0x040fe20000000000 */
[----:B------:R-:W-:Y:S02]  /*1540*/  SEL R4, R5, R4, P0 ;  /* 0x0000000405047207 */ /* 0x000fe40000000000 */
[----:B------:R-:W-:Y:S01]  /*1550*/  FSEL R9, R9, RZ, !P0 ;  /* 0x000000ff09097208 */ /* 0x000fe20004000000 */
[----:B------:R-:W-:Y:S01]  /*1560*/  IMAD.MOV.U32 R5, RZ, RZ, R2 ;  /* 0x000000ffff057224 */ /* 0x000fe200078e0002 */
[----:B------:R-:W-:-:S07]  /*1570*/  FSEL R8, R8, RZ, !P0 ;  /* 0x000000ff08087208 */ /* 0x000fce0004000000 */
[----:B------:R-:W-:Y:S05]  /*1580*/  @P1 BRA `(.L_x_54) ;  /* 0xfffffffc00dc1947 */ /* 0x000fea000383ffff */
[----:B------:R-:W-:-:S07]  /*1590*/  MOV R5, R2 ;  /* 0x0000000200057202 */ /* 0x000fce0000000f00 */
.L_x_53:
[----:B------:R-:W-:-:S09]  /*15a0*/  UISETP.NE.AND UP0, UPT, UR6, URZ, UPT ;  /* 0x000000ff0600728c */ /* 0x000fd2000bf05270 */
[----:B------:R-:W-:Y:S05]  /*15b0*/  BRA.U !UP0, `(.L_x_46) ;  /* 0x0000000108247547 */ /* 0x000fea000b800000 */
[----:B------:R-:W-:-:S05]  /*15c0*/  UMOV UR4, URZ ;  /* 0x000000ff00047c82 */ /* 0x000fca0008000000 */
.L_x_55:
[----:B------:R-:W-:Y:S01]  /*15d0*/  UIADD3 UR4, UPT, UPT, UR4, 0x1, URZ ;  /* 0x0000000104047890 */ /* 0x000fe2000fffe0ff */
[----:B------:R-:W-:-:S03]  /*15e0*/  DSETP.GT.AND P0, PT, R8, RZ, PT ;  /* 0x000000ff0800722a */ /* 0x000fc60003f04000 */
[----:B------:R-:W-:-:S03]  /*15f0*/  UISETP.NE.AND UP0, UPT, UR4, UR6, UPT ;  /* 0x000000060400728c */ /* 0x000fc6000bf05270 */
[C---:B------:R-:W-:Y:S01]  /*1600*/  SEL R4, R5.reuse, R4, P0 ;  /* 0x0000000405047207 */ /* 0x040fe20000000000 */
[----:B------:R-:W-:Y:S01]  /*1610*/  VIADD R5, R5, 0x1 ;  /* 0x0000000105057836 */ /* 0x000fe20000000000 */
[----:B------:R-:W-:Y:S02]  /*1620*/  FSEL R9, R9, RZ, !P0 ;  /* 0x000000ff09097208 */ /* 0x000fe40004000000 */
[----:B------:R-:W-:Y:S02]  /*1630*/  FSEL R8, R8, RZ, !P0 ;  /* 0x000000ff08087208 */ /* 0x000fe40004000000 */
[----:B------:R-:W-:Y:S05]  /*1640*/  BRA.U UP0, `(.L_x_55) ;  /* 0xfffffffd00e07547 */ /* 0x000fea000b83ffff */
.L_x_46:
[----:B------:R-:W0:Y:S02]  /*1650*/  LDC.64 R6, c[0x0][0x390] ;  /* 0x0000e400ff067b82 */ /* 0x000e240000000a00 */
[----:B0-----:R-:W-:-:S05]  /*1660*/  IMAD.WIDE R6, R0, 0x4, R6 ;  /* 0x0000000400067825 */ /* 0x001fca00078e0206 */
[----:B------:R-:W2:Y:S02]  /*1670*/  LDG.E R5, desc[UR10][R6.64] ;  /* 0x0000000a06057981 */ /* 0x000ea4000c1e1900 */
[----:B--2---:R-:W-:-:S13]  /*1680*/  ISETP.NE.AND P0, PT, R5, R4, PT ;  /* 0x000000040500720c */ /* 0x004fda0003f05270 */
[----:B------:R-:W-:Y:S05]  /*1690*/  @!P0 EXIT ;  /* 0x000000000000894d */ /* 0x000fea0003800000 */
[----:B------:R-:W0:Y:S01]  /*16a0*/  LDC.64 R8, c[0x0][0x3b8] ;  /* 0x0000ee00ff087b82 */ /* 0x000e220000000a00 */
[----:B------:R-:W-:Y:S01]  /*16b0*/  IMAD.MOV.U32 R5, RZ, RZ, 0x1 ;  /* 0x00000001ff057424 */ /* 0x000fe200078e00ff */
[----:B------:R-:W-:-:S04]  /*16c0*/  ISETP.GE.AND P0, PT, R3, 0x1, PT ;  /* 0x000000010300780c */ /* 0x000fc80003f06270 */
[----:B0-----:R0:W-:Y:S09]  /*16d0*/  STG.E desc[UR10][R8.64], R5 ;  /* 0x0000000508007986 */ /* 0x0011f2000c10190a */
[----:B------:R-:W-:Y:S05]  /*16e0*/  @!P0 BRA `(.L_x_56) ;  /* 0x0000001000748947 */ /* 0x000fea0003800000 */
[C---:B------:R-:W-:Y:S01]  /*16f0*/  VIADD R2, R3.reuse, 0xffffffff ;  /* 0xffffffff03027836 */ /* 0x040fe20000000000 */
[----:B0-----:R-:W-:Y:S01]  /*1700*/  LOP3.LUT R5, R3, 0x7, RZ, 0xc0, !PT ;  /* 0x0000000703057812 */ /* 0x001fe200078ec0ff */
[-C--:B------:R-:W-:Y:S02]  /*1710*/  IMAD R11, R0, R3.reuse, RZ ;  /* 0x00000003000b7224 */ /* 0x080fe400078e02ff */
[----:B------:R-:W-:Y:S01]  /*1720*/  IMAD R9, R4, R3, RZ ;  /* 0x0000000304097224 */ /* 0x000fe200078e02ff */
[----:B------:R-:W-:Y:S01]  /*1730*/  ISETP.GE.U32.AND P0, PT, R2, 0x7, PT ;  /* 0x000000070200780c */ /* 0x000fe20003f06070 */
[----:B------:R-:W-:-:S12]  /*1740*/  IMAD.MOV.U32 R2, RZ, RZ, RZ ;  /* 0x000000ffff027224 */ /* 0x000fd800078e00ff */
[----:B------:R-:W-:Y:S05]  /*1750*/  @!P0 BRA `(.L_x_57) ;  /* 0x0000000800448947 */ /* 0x000fea0003800000 */
[----:B------:R-:W0:Y:S01]  /*1760*/  LDC R0, c[0x0][0x3ac] ;  /* 0x0000eb00ff007b82 */ /* 0x000e220000000800 */
[----:B------:R-:W1:Y:S01]  /*1770*/  LDCU.64 UR8, c[0x0][0x398] ;  /* 0x00007300ff0877ac */ /* 0x000e620008000a00 */
[----:B------:R-:W-:Y:S01]  /*1780*/  LOP3.LUT R2, R3, 0x7ffffff8, RZ, 0xc0, !PT ;  /* 0x7ffffff803027812 */ /* 0x000fe200078ec0ff */
[----:B------:R-:W-:Y:S01]  /*1790*/  IMAD.MOV.U32 R3, RZ, RZ, R11 ;  /* 0x000000ffff037224 */ /* 0x000fe200078e000b */
[----:B------:R-:W2:Y:S01]  /*17a0*/  LDCU.64 UR6, c[0x0][0x380] ;  /* 0x00007000ff0677ac */ /* 0x000ea20008000a00 */
[----:B------:R-:W-:-:S03]  /*17b0*/  IMAD.MOV.U32 R8, RZ, RZ, R9 ;  /* 0x000000ffff087224 */ /* 0x000fc600078e0009 */
[----:B------:R-:W3:Y:S01]  /*17c0*/  LDC.64 R12, c[0x0][0x398] ;  /* 0x0000e600ff0c7b82 */ /* 0x000ee20000000a00 */
[----:B------:R-:W-:Y:S01]  /*17d0*/  IMAD.MOV R10, RZ, RZ, -R2 ;  /* 0x000000ffff0a7224 */ /* 0x000fe200078e0a02 */
[----:B------:R-:W4:Y:S01]  /*17e0*/  LDCU UR12, c[0x0][0x3ac] ;  /* 0x00007580ff0c77ac */ /* 0x000f220008000800 */
[----:B------:R-:W-:Y:S01]  /*17f0*/  UMOV UR4, URZ ;  /* 0x000000ff00047c82 */ /* 0x000fe20008000000 */
[----:B------:R-:W-:Y:S01]  /*1800*/  UMOV UR5, URZ ;  /* 0x000000ff00057c82 */ /* 0x000fe20008000000 */
[----:B-1----:R-:W-:Y:S02]  /*1810*/  UIADD3 UR8, UP0, UPT, UR8, 0x38, URZ ;  /* 0x0000003808087890 */ /* 0x002fe4000ff1e0ff */
[----:B--2---:R-:W-:Y:S02]  /*1820*/  UIADD3 UR6, UP1, UPT, UR6, 0x20, URZ ;  /* 0x0000002006067890 */ /* 0x004fe4000ff3e0ff */
[----:B------:R-:W-:Y:S02]  /*1830*/  UIADD3.X UR9, UPT, UPT, URZ, UR9, URZ, UP0, !UPT ;  /* 0x00000009ff097290 */ /* 0x000fe400087fe4ff */
[----:B------:R-:W-:-:S12]  /*1840*/  UIADD3.X UR7, UPT, UPT, URZ, UR7, URZ, UP1, !UPT ;  /* 0x00000007ff077290 */ /* 0x000fd80008ffe4ff */
.L_x_74:
[----:B------:R-:W-:Y:S02]  /*1850*/  IMAD.U32 R14, RZ, RZ, UR6 ;  /* 0x00000006ff0e7e24 */ /* 0x000fe4000f8e00ff */
[----:B------:R-:W-:Y:S02]  /*1860*/  IMAD.U32 R15, RZ, RZ, UR7 ;  /* 0x00000007ff0f7e24 */ /* 0x000fe4000f8e00ff */
[----:B------:R-:W-:-:S05]  /*1870*/  IMAD.WIDE R14, R3, 0x8, R14 ;  /* 0x00000008030e7825 */ /* 0x000fca00078e020e */
[----:B-1----:R-:W2:Y:S01]  /*1880*/  LDG.E.64 R18, desc[UR10][R14.64+-0x20] ;  /* 0xffffe00a0e127981 */ /* 0x002ea2000c1e1b00 */
[----:B------:R-:W-:Y:S02]  /*1890*/  IMAD.U32 R16, RZ, RZ, UR8 ;  /* 0x00000008ff107e24 */ /* 0x000fe4000f8e00ff */
[----:B------:R-:W-:Y:S02]  /*18a0*/  IMAD.U32 R17, RZ, RZ, UR9 ;  /* 0x00000009ff117e24 */ /* 0x000fe4000f8e00ff */
[----:B------:R-:W-:-:S05]  /*18b0*/  IMAD.WIDE R16, R8, 0x8, R16 ;  /* 0x0000000808107825 */ /* 0x000fca00078e0210 */
[----:B--2---:R1:W-:Y:S04]  /*18c0*/  REDG.E.ADD.F64.RN.STRONG.GPU desc[UR10][R16.64+-0x38], R18 ;  /* 0xffffc812100079a6 */ /* 0x0043e8000c12ff0a */
[----:B------:R-:W2:Y:S01]  /*18d0*/  LDG.E R21, desc[UR10][R6.64] ;  /* 0x0000000a06157981 */ /* 0x000ea2000c1e1900 */
[----:B------:R-:W-:Y:S01]  /*18e0*/  BSSY.RECONVERGENT B0, `(.L_x_58) ;  /* 0x0000008000007945 */ /* 0x000fe20003800200 */
[----:B--2---:R-:W-:-:S13]  /*18f0*/  ISETP.NE.AND P0, PT, R21, -0x1, PT ;  /* 0xffffffff1500780c */ /* 0x004fda0003f05270 */
[----:B-1----:R-:W-:Y:S05]  /*1900*/  @!P0 BRA `(.L_x_59) ;  /* 0x0000000000148947 */ /* 0x002fea0003800000 */
[----:B------:R-:W2:Y:S01]  /*1910*/  LDG.E.64 R18, desc[UR10][R14.64+-0x20] ;  /* 0xffffe00a0e127981 */ /* 0x000ea2000c1e1b00 */
[----:B0-----:R-:W-:-:S04]  /*1920*/  IMAD R21, R21, R0, UR4 ;  /* 0x0000000415157e24 */ /* 0x001fc8000f8e0200 */
[----:B---3--:R-:W-:Y:S01]  /*1930*/  IMAD.WIDE R20, R21, 0x8, R12 ;  /* 0x0000000815147825 */ /* 0x008fe200078e020c */
[----:B--2---:R-:W-:-:S07]  /*1940*/  DADD R18, -RZ, -R18 ;  /* 0x00000000ff127229 */ /* 0x004fce0000000912 */
[----:B------:R1:W-:Y:S04]  /*1950*/  REDG.E.ADD.F64.RN.STRONG.GPU desc[UR10][R20.64], R18 ;  /* 0x00000012140079a6 */ /* 0x0003e8000c12ff0a */
.L_x_59:
[----:B----4-:R-:W-:Y:S05]  /*1960*/  BSYNC.RECONVERGENT B0 ;  /* 0x0000000000007941 */ /* 0x010fea0003800200 */
.L_x_58:
[----:B-1----:R-:W2:Y:S04]  /*1970*/  LDG.E.64 R18, desc[UR10][R14.64+-0x18] ;  /* 0xffffe80a0e127981 */ /* 0x002ea8000c1e1b00 */
[----:B--2---:R1:W-:Y:S04]  /*1980*/  REDG.E.ADD.F64.RN.STRONG.GPU desc[UR10][R16.64+-0x30], R18 ;  /* 0xffffd012100079a6 */ /* 0x0043e8000c12ff0a */
[----:B------:R-:W2:Y:S01]  /*1990*/  LDG.E R20, desc[UR10][R6.64] ;  /* 0x0000000a06147981 */ /* 0x000ea2000c1e1900 */
[----:B------:R-:W-:Y:S01]  /*19a0*/  BSSY.RECONVERGENT B0, `(.L_x_60) ;  /* 0x000000b000007945 */ /* 0x000fe20003800200 */
[----:B--2---:R-:W-:-:S13]  /*19b0*/  ISETP.NE.AND P0, PT, R20, -0x1, PT ;  /* 0xffffffff1400780c */ /* 0x004fda0003f05270 */
[----:B-1----:R-:W-:Y:S05]  /*19c0*/  @!P0 BRA `(.L_x_61) ;  /* 0x0000000000208947 */ /* 0x002fea0003800000 */
[----:B------:R-:W2:Y:S01]  /*19d0*/  LDG.E.64 R18, desc[UR10][R14.64+-0x18] ;  /* 0xffffe80a0e127981 */ /* 0x000ea2000c1e1b00 */
[----:B------:R-:W-:-:S05]  /*19e0*/  IMAD R20, R20, UR12, RZ ;  /* 0x0000000c14147c24 */ /* 0x000fca000f8e02ff */
[----:B------:R-:W-:-:S04]  /*19f0*/  IADD3 R21, P0, PT, R20, UR4, RZ ;  /* 0x0000000414157c10 */ /* 0x000fc8000ff1e0ff */
[----:B------:R-:W-:Y:S02]  /*1a00*/  LEA.HI.X.SX32 R22, R20, UR5, 0x1, P0 ;  /* 0x0000000514167c11 */ /* 0x000fe400080f0eff */
[----:B------:R-:W-:-:S04]  /*1a10*/  LEA R20, P0, R21, UR8, 0x3 ;  /* 0x0000000815147c11 */ /* 0x000fc8000f8018ff */
[----:B------:R-:W-:Y:S01]  /*1a20*/  LEA.HI.X R21, R21, UR9, R22, 0x3, P0 ;  /* 0x0000000915157c11 */ /* 0x000fe200080f1c16 */
[----:B--2---:R-:W-:-:S07]  /*1a30*/  DADD R18, -RZ, -R18 ;  /* 0x00000000ff127229 */ /* 0x004fce0000000912 */
[----:B------:R1:W-:Y:S04]  /*1a40*/  REDG.E.ADD.F64.RN.STRONG.GPU desc[UR10][R20.64+-0x30], R18 ;  /* 0xffffd012140079a6 */ /* 0x0003e8000c12ff0a */
.L_x_61:
[----:B------:R-:W-:Y:S05]  /*1a50*/  BSYNC.RECONVERGENT B0 ;  /* 0x0000000000007941 */ /* 0x000fea0003800200 */
.L_x_60:
        /* <DEDUP_REMOVED lines=14> */
.L_x_63:
[----:B------:R-:W-:Y:S05]  /*1b40*/  BSYNC.RECONVERGENT B0 ;  /* 0x0000000000007941 */ /* 0x000fea0003800200 */
.L_x_62:
        /* <DEDUP_REMOVED lines=14> */
.L_x_65:
[----:B------:R-:W-:Y:S05]  /*1c30*/  BSYNC.RECONVERGENT B0 ;  /* 0x0000000000007941 */ /* 0x000fea0003800200 */
.L_x_64:
        /* <DEDUP_REMOVED lines=14> */
.L_x_67:
[----:B------:R-:W-:Y:S05]  /*1d20*/  BSYNC.RECONVERGENT B0 ;  /* 0x0000000000007941 */ /* 0x000fea0003800200 */
.L_x_66:
        /* <DEDUP_REMOVED lines=14> */
.L_x_69:
[----:B------:R-:W-:Y:S05]  /*1e10*/  BSYNC.RECONVERGENT B0 ;  /* 0x0000000000007941 */ /* 0x000fea0003800200 */
.L_x_68:
        /* <DEDUP_REMOVED lines=14> */
.L_x_71:
[----:B------:R-:W-:Y:S05]  /*1f00*/  BSYNC.RECONVERGENT B0 ;  /* 0x0000000000007941 */ /* 0x000fea0003800200 */
.L_x_70:
[----:B-1----:R-:W2:Y:S04]  /*1f10*/  LDG.E.64 R18, desc[UR10][R14.64+0x18] ;  /* 0x0000180a0e127981 */ /* 0x002ea8000c1e1b00 */
[----:B--2---:R1:W-:Y:S04]  /*1f20*/  REDG.E.ADD.F64.RN.STRONG.GPU desc[UR10][R16.64], R18 ;  /* 0x00000012100079a6 */ /* 0x0043e8000c12ff0a */
[----:B------:R-:W2:Y:S01]  /*1f30*/  LDG.E R20, desc[UR10][R6.64] ;  /* 0x0000000a06147981 */ /* 0x000ea2000c1e1900 */
[----:B------:R-:W-:Y:S01]  /*1f40*/  VIADD R10, R10, 0x8 ;  /* 0x000000080a0a7836 */ /* 0x000fe20000000000 */
[----:B------:R-:W-:Y:S04]  /*1f50*/  BSSY.RECONVERGENT B0, `(.L_x_72) ;  /* 0x000000c000007945 */ /* 0x000fe80003800200 */
[----:B------:R-:W-:-:S02]  /*1f60*/  ISETP.NE.AND P0, PT, R10, RZ, PT ;  /* 0x000000ff0a00720c */ /* 0x000fc40003f05270 */
        /* <DEDUP_REMOVED lines=10> */
.L_x_73:
[----:B------:R-:W-:Y:S05]  /*2010*/  BSYNC.RECONVERGENT B0 ;  /* 0x0000000000007941 */ /* 0x000fea0003800200 */
.L_x_72:
[----:B------:R-:W-:Y:S01]  /*2020*/  UIADD3 UR4, UP0, UPT, UR4, 0x8, URZ ;  /* 0x0000000804047890 */ /* 0x000fe2000ff1e0ff */
[----:B------:R-:W-:Y:S01]  /*2030*/  IADD3 R8, PT, PT, R8, 0x8, RZ ;  /* 0x0000000808087810 */ /* 0x000fe20007ffe0ff */
[----:B------:R-:W-:Y:S02]  /*2040*/  VIADD R3, R3, 0x8 ;  /* 0x0000000803037836 */ /* 0x000fe40000000000 */
[----:B------:R-:W-:Y:S01]  /*2050*/  UIADD3.X UR5, UPT, UPT, URZ, UR5, URZ, UP0, !UPT ;  /* 0x00000005ff057290 */ /* 0x000fe200087fe4ff */
[----:B------:R-:W-:Y:S11]  /*2060*/  @P0 BRA `(.L_x_74) ;  /* 0xfffffff400f80947 */ /* 0x000ff6000383ffff */
.L_x_57:
[----:B------:R-:W-:-:S13]  /*2070*/  ISETP.NE.AND P0, PT, R5, RZ, PT ;  /* 0x000000ff0500720c */ /* 0x000fda0003f05270 */
[----:B------:R-:W-:Y:S05]  /*2080*/  @!P0 BRA `(.L_x_56) ;  /* 0x00000008000c8947 */ /* 0x000fea0003800000 */
[----:B------:R-:W2:Y:S01]  /*2090*/  LDCU UR5, c[0x0][0x3ac] ;  /* 0x00007580ff0577ac */ /* 0x000ea20008000800 */
[----:B------:R-:W-:Y:S01]  /*20a0*/  ISETP.GE.U32.AND P0, PT, R5, 0x4, PT ;  /* 0x000000040500780c */ /* 0x000fe20003f06070 */
[----:B--2---:R-:W-:-:S12]  /*20b0*/  ULOP3.LUT UR4, UR5, 0x3, URZ, 0xc0, !UPT ;  /* 0x0000000305047892 */ /* 0x004fd8000f8ec0ff */
[----:B------:R-:W-:Y:S05]  /*20c0*/  @!P0 BRA `(.L_x_75) ;  /* 0x00000004000c8947 */ /* 0x000fea0003800000 */
[----:B---3--:R-:W2:Y:S01]  /*20d0*/  LDC.64 R12, c[0x0][0x380] ;  /* 0x0000e000ff0c7b82 */ /* 0x008ea20000000a00 */
[----:B------:R-:W-:-:S07]  /*20e0*/  IMAD.IADD R3, R11, 0x1, R2 ;  /* 0x000000010b037824 */ /* 0x000fce00078e0202 */
[----:B------:R-:W3:Y:S01]  /*20f0*/  LDC.64 R20, c[0x0][0x398] ;  /* 0x0000e600ff147b82 */ /* 0x000ee20000000a00 */
[----:B--2---:R-:W-:-:S05]  /*2100*/  IMAD.WIDE R12, R3, 0x8, R12 ;  /* 0x00000008030c7825 */ /* 0x004fca00078e020c */
[----:B-1----:R-:W2:Y:S01]  /*2110*/  LDG.E.64 R16, desc[UR10][R12.64] ;  /* 0x0000000a0c107981 */ /* 0x002ea2000c1e1b00 */
[----:B------:R-:W-:-:S04]  /*2120*/  IMAD.IADD R15, R9, 0x1, R2 ;  /* 0x00000001090f7824 */ /* 0x000fc800078e0202 */
[----:B---3--:R-:W-:-:S05]  /*2130*/  IMAD.WIDE R14, R15, 0x8, R20 ;  /* 0x000000080f0e7825 */ /* 0x008fca00078e0214 */
[----:B--2---:R1:W-:Y:S04]  /*2140*/  REDG.E.ADD.F64.RN.STRONG.GPU desc[UR10][R14.64], R16 ;  /* 0x000000100e0079a6 */ /* 0x0043e8000c12ff0a */
[----:B------:R-:W2:Y:S01]  /*2150*/  LDG.E R3, desc[UR10][R6.64] ;  /* 0x0000000a06037981 */ /* 0x000ea2000c1e1900 */
[----:B------:R-:W-:Y:S01]  /*2160*/  BSSY.RECONVERGENT B0, `(.L_x_76) ;  /* 0x0000008000007945 */ /* 0x000fe20003800200 */
[----:B--2---:R-:W-:-:S13]  /*2170*/  ISETP.NE.AND P0, PT, R3, -0x1, PT ;  /* 0xffffffff0300780c */ /* 0x004fda0003f05270 */
[----:B-1----:R-:W-:Y:S05]  /*2180*/  @!P0 BRA `(.L_x_77) ;  /* 0x0000000000148947 */ /* 0x002fea0003800000 */
[----:B------:R-:W2:Y:S01]  /*2190*/  LDG.E.64 R16, desc[UR10][R12.64] ;  /* 0x0000000a0c107981 */ /* 0x000ea2000c1e1b00 */
[----:B------:R-:W-:Y:S01]  /*21a0*/  IMAD R3, R3, UR5, R2 ;  /* 0x0000000503037c24 */ /* 0x000fe2000f8e0202 */
[----:B--2---:R-:W-:-:S03]  /*21b0*/  DADD R18, -RZ, -R16 ;  /* 0x00000000ff127229 */ /* 0x004fc60000000910 */
[----:B------:R-:W-:-:S05]  /*21c0*/  IMAD.WIDE R16, R3, 0x8, R20 ;  /* 0x0000000803107825 */ /* 0x000fca00078e0214 */
[----:B------:R1:W-:Y:S03]  /*21d0*/  REDG.E.ADD.F64.RN.STRONG.GPU desc[UR10][R16.64], R18 ;  /* 0x00000012100079a6 */ /* 0x0003e6000c12ff0a */
.L_x_77:
[----:B------:R-:W-:Y:S05]  /*21e0*/  BSYNC.RECONVERGENT B0 ;  /* 0x0000000000007941 */ /* 0x000fea0003800200 */
.L_x_76:
[----:B-1----:R-:W2:Y:S04]  /*21f0*/  LDG.E.64 R16, desc[UR10][R12.64+0x8] ;  /* 0x0000080a0c107981 */ /* 0x002ea8000c1e1b00 */
[----:B--2---:R1:W-:Y:S04]  /*2200*/  REDG.E.ADD.F64.RN.STRONG.GPU desc[UR10][R14.64+0x8], R16 ;  /* 0x000008100e0079a6 */ /* 0x0043e8000c12ff0a */
[----:B0-----:R-:W2:Y:S01]  /*2210*/  LDG.E R0, desc[UR10][R6.64] ;  /* 0x0000000a06007981 */ /* 0x001ea2000c1e1900 */
[----:B------:R-:W-:Y:S01]  /*2220*/  BSSY.RECONVERGENT B0, `(.L_x_78) ;  /* 0x000000c000007945 */ /* 0x000fe20003800200 */
[----:B--2---:R-:W-:-:S13]  /*2230*/  ISETP.NE.AND P0, PT, R0, -0x1, PT ;  /* 0xffffffff0000780c */ /* 0x004fda0003f05270 */
[----:B-1----:R-:W-:Y:S05]  /*2240*/  @!P0 BRA `(.L_x_79) ;  /* 0x0000000000248947 */ /* 0x002fea0003800000 */
[----:B------:R-:W2:Y:S01]  /*2250*/  LDG.E.64 R16, desc[UR10][R12.64+0x8] ;  /* 0x0000080a0c107981 */ /* 0x000ea2000c1e1b00 */
[----:B------:R-:W0:Y:S01]  /*2260*/  LDCU.64 UR6, c[0x0][0x398] ;  /* 0x00007300ff0677ac */ /* 0x000e220008000a00 */
[----:B------:R-:W-:-:S05]  /*2270*/  IMAD R3, R0, UR5, RZ ;  /* 0x0000000500037c24 */ /* 0x000fca000f8e02ff */
[----:B------:R-:W-:-:S04]  /*2280*/  IADD3 R0, P0, PT, R2, R3, RZ ;  /* 0x0000000302007210 */ /* 0x000fc80007f1e0ff */
[----:B------:R-:W-:Y:S02]  /*2290*/  LEA.HI.X.SX32 R3, R3, RZ, 0x1, P0 ;  /* 0x000000ff03037211 */ /* 0x000fe400000f0eff */
[----:B0-----:R-:W-:-:S04]  /*22a0*/  LEA R18, P0, R0, UR6, 0x3 ;  /* 0x0000000600127c11 */ /* 0x001fc8000f8018ff */
[----:B------:R-:W-:Y:S01]  /*22b0*/  LEA.HI.X R19, R0, UR7, R3, 0x3, P0 ;  /* 0x0000000700137c11 */ /* 0x000fe200080f1c03 */
[----:B--2---:R-:W-:-:S07]  /*22c0*/  DADD R16, -RZ, -R16 ;  /* 0x00000000ff107229 */ /* 0x004fce0000000910 */
[----:B------:R0:W-:Y:S04]  /*22d0*/  REDG.E.ADD.F64.RN.STRONG.GPU desc[UR10][R18.64+0x8], R16 ;  /* 0x00000810120079a6 */ /* 0x0001e8000c12ff0a */
.L_x_79:
[----:B------:R-:W-:Y:S05]  /*22e0*/  BSYNC.RECONVERGENT B0 ;  /* 0x0000000000007941 */ /* 0x000fea0003800200 */
.L_x_78:
[----:B0-----:R-:W2:Y:S04]  /*22f0*/  LDG.E.64 R16, desc[UR10][R12.64+0x10] ;  /* 0x0000100a0c107981 */ /* 0x001ea8000c1e1b00 */
[----:B--2---:R0:W-:Y:S04]  /*2300*/  REDG.E.ADD.F64.RN.STRONG.GPU desc[UR10][R14.64+0x10], R16 ;  /* 0x000010100e0079a6 */ /* 0x0041e8000c12ff0a */
[----:B------:R-:W2:Y:S01]  /*2310*/  LDG.E R0, desc[UR10][R6.64] ;  /* 0x0000000a06007981 */ /* 0x000ea2000c1e1900 */
[----:B------:R-:W-:Y:S01]  /*2320*/  BSSY.RECONVERGENT B0, `(.L_x_80) ;  /* 0x000000c000007945 */ /* 0x000fe20003800200 */
[----:B--2---:R-:W-:-:S13]  /*2330*/  ISETP.NE.AND P0, PT, R0, -0x1, PT ;  /* 0xffffffff0000780c */ /* 0x004fda0003f05270 */
[----:B0-----:R-:W-:Y:S05]  /*2340*/  @!P0 BRA `(.L_x_81) ;  /* 0x0000000000248947 */ /* 0x001fea0003800000 */
        /* <DEDUP_REMOVED lines=9> */
.L_x_81:
[----:B------:R-:W-:Y:S05]  /*23e0*/  BSYNC.RECONVERGENT B0 ;  /* 0x0000000000007941 */ /* 0x000fea0003800200 */
.L_x_80:
        /* <DEDUP_REMOVED lines=15> */
.L_x_83:
[----:B------:R-:W-:Y:S05]  /*24e0*/  BSYNC.RECONVERGENT B0 ;  /* 0x0000000000007941 */ /* 0x000fea0003800200 */
.L_x_82:
[----:B------:R-:W-:-:S07]  /*24f0*/  VIADD R2, R2, 0x4 ;  /* 0x0000000402027836 */ /* 0x000fce0000000000 */
.L_x_75:
[----:B------:R-:W-:-:S09]  /*2500*/  UISETP.NE.AND UP0, UPT, UR4, URZ, UPT ;  /* 0x000000ff0400728c */ /* 0x000fd2000bf05270 */
[----:B------:R-:W-:Y:S05]  /*2510*/  BRA.U !UP0, `(.L_x_56) ;  /* 0x0000000108e87547 */ /* 0x000fea000b800000 */
[----:B------:R-:W-:-:S09]  /*2520*/  UISETP.NE.AND UP0, UPT, UR4, 0x1, UPT ;  /* 0x000000010400788c */ /* 0x000fd2000bf05270 */
[----:B------:R-:W-:Y:S05]  /*2530*/  BRA.U !UP0, `(.L_x_84) ;  /* 0x00000001088c7547 */ /* 0x000fea000b800000 */
[----:B---3--:R-:W2:Y:S01]  /*2540*/  LDC.64 R12, c[0x0][0x380] ;  /* 0x0000e000ff0c7b82 */ /* 0x008ea20000000a00 */
[----:B------:R-:W-:-:S07]  /*2550*/  IMAD.IADD R3, R11, 0x1, R2 ;  /* 0x000000010b037824 */ /* 0x000fce00078e0202 */
[----:B------:R-:W3:Y:S01]  /*2560*/  LDC.64 R20, c[0x0][0x398] ;  /* 0x0000e600ff147b82 */ /* 0x000ee20000000a00 */
[----:B--2---:R-:W-:-:S05]  /*2570*/  IMAD.WIDE R12, R3, 0x8, R12 ;  /* 0x00000008030c7825 */ /* 0x004fca00078e020c */
[----:B01----:R-:W2:Y:S01]  /*2580*/  LDG.E.64 R16, desc[UR10][R12.64] ;  /* 0x0000000a0c107981 */ /* 0x003ea2000c1e1b00 */
[----:B------:R-:W-:-:S04]  /*2590*/  IMAD.IADD R15, R9, 0x1, R2 ;  /* 0x00000001090f7824 */ /* 0x000fc800078e0202 */
[----:B---3--:R-:W-:-:S05]  /*25a0*/  IMAD.WIDE R14, R15, 0x8, R20 ;  /* 0x000000080f0e7825 */ /* 0x008fca00078e0214 */
[----:B--2---:R0:W-:Y:S04]  /*25b0*/  REDG.E.ADD.F64.RN.STRONG.GPU desc[UR10][R14.64], R16 ;  /* 0x000000100e0079a6 */ /* 0x0041e8000c12ff0a */
[----:B------:R-:W2:Y:S01]  /*25c0*/  LDG.E R3, desc[UR10][R6.64] ;  /* 0x0000000a06037981 */ /* 0x000ea2000c1e1900 */
[----:B------:R-:W-:Y:S01]  /*25d0*/  BSSY.RECONVERGENT B0, `(.L_x_85) ;  /* 0x0000008000007945 */ /* 0x000fe20003800200 */
[----:B--2---:R-:W-:-:S13]  /*25e0*/  ISETP.NE.AND P0, PT, R3, -0x1, PT ;  /* 0xffffffff0300780c */ /* 0x004fda0003f05270 */
[----:B0-----:R-:W-:Y:S05]  /*25f0*/  @!P0 BRA `(.L_x_86) ;  /* 0x0000000000148947 */ /* 0x001fea0003800000 */
[----:B------:R-:W2:Y:S01]  /*2600*/  LDG.E.64 R16, desc[UR10][R12.64] ;  /* 0x0000000a0c107981 */ /* 0x000ea2000c1e1b00 */
[----:B------:R-:W-:Y:S01]  /*2610*/  IMAD R3, R3, UR5, R2 ;  /* 0x0000000503037c24 */ /* 0x000fe2000f8e0202 */
[----:B--2---:R-:W-:-:S03]  /*2620*/  DADD R18, -RZ, -R16 ;  /* 0x00000000ff127229 */ /* 0x004fc60000000910 */
[----:B------:R-:W-:-:S05]  /*2630*/  IMAD.WIDE R16, R3, 0x8, R20 ;  /* 0x0000000803107825 */ /* 0x000fca00078e0214 */
[----:B------:R0:W-:Y:S03]  /*2640*/  REDG.E.ADD.F64.RN.STRONG.GPU desc[UR10][R16.64], R18 ;  /* 0x00000012100079a6 */ /* 0x0001e6000c12ff0a */
.L_x_86:
[----:B------:R-:W-:Y:S05]  /*2650*/  BSYNC.RECONVERGENT B0 ;  /* 0x0000000000007941 */ /* 0x000fea0003800200 */
.L_x_85:
        /* <DEDUP_REMOVED lines=15> */
.L_x_88:
[----:B------:R-:W-:Y:S05]  /*2750*/  BSYNC.RECONVERGENT B0 ;  /* 0x0000000000007941 */ /* 0x000fea0003800200 */
.L_x_87:
[----:B------:R-:W-:-:S07]  /*2760*/  VIADD R2, R2, 0x2 ;  /* 0x0000000202027836 */ /* 0x000fce0000000000 */
.L_x_84:
[----:B------:R-:W-:-:S04]  /*2770*/  ULOP3.LUT UR4, UR5, 0x1, URZ, 0xc0, !UPT ;  /* 0x0000000105047892 */ /* 0x000fc8000f8ec0ff */
[----:B------:R-:W-:-:S09]  /*2780*/  UISETP.NE.U32.AND UP0, UPT, UR4, 0x1, UPT ;  /* 0x000000010400788c */ /* 0x000fd2000bf05070 */
[----:B------:R-:W-:Y:S05]  /*2790*/  BRA.U UP0, `(.L_x_56) ;  /* 0x0000000100487547 */ /* 0x000fea000b800000 */
[----:B---3--:R-:W2:Y:S01]  /*27a0*/  LDC.64 R12, c[0x0][0x380] ;  /* 0x0000e000ff0c7b82 */ /* 0x008ea20000000a00 */
[----:B------:R-:W-:-:S07]  /*27b0*/  IMAD.IADD R11, R11, 0x1, R2 ;  /* 0x000000010b0b7824 */ /* 0x000fce00078e0202 */
[----:B0-----:R-:W0:Y:S01]  /*27c0*/  LDC.64 R14, c[0x0][0x398] ;  /* 0x0000e600ff0e7b82 */ /* 0x001e220000000a00 */
[----:B--2---:R-:W-:-:S05]  /*27d0*/  IMAD.WIDE R12, R11, 0x8, R12 ;  /* 0x000000080b0c7825 */ /* 0x004fca00078e020c */
[----:B------:R-:W2:Y:S01]  /*27e0*/  LDG.E.64 R10, desc[UR10][R12.64] ;  /* 0x0000000a0c0a7981 */ /* 0x000ea2000c1e1b00 */
[----:B------:R-:W-:-:S04]  /*27f0*/  IMAD.IADD R9, R9, 0x1, R2 ;  /* 0x0000000109097824 */ /* 0x000fc800078e0202 */
[----:B0-----:R-:W-:-:S05]  /*2800*/  IMAD.WIDE R8, R9, 0x8, R14 ;  /* 0x0000000809087825 */ /* 0x001fca00078e020e */
[----:B--2---:R0:W-:Y:S04]  /*2810*/  REDG.E.ADD.F64.RN.STRONG.GPU desc[UR10][R8.64], R10 ;  /* 0x0000000a080079a6 */ /* 0x0041e8000c12ff0a */
[----:B------:R-:W2:Y:S01]  /*2820*/  LDG.E R3, desc[UR10][R6.64] ;  /* 0x0000000a06037981 */ /* 0x000ea2000c1e1900 */
[----:B------:R-:W-:Y:S01]  /*2830*/  BSSY.RECONVERGENT B0, `(.L_x_56) ;  /* 0x0000008000007945 */ /* 0x000fe20003800200 */
[----:B--2---:R-:W-:-:S13]  /*2840*/  ISETP.NE.AND P0, PT, R3, -0x1, PT ;  /* 0xffffffff0300780c */ /* 0x004fda0003f05270 */
[----:B0-----:R-:W-:Y:S05]  /*2850*/  @!P0 BRA `(.L_x_89) ;  /* 0x0000000000148947 */ /* 0x001fea0003800000 */
[----:B------:R-:W2:Y:S01]  /*2860*/  LDG.E.64 R8, desc[UR10][R12.64] ;  /* 0x0000000a0c087981 */ /* 0x000ea2000c1e1b00 */
[----:B------:R-:W-:-:S04]  /*2870*/  IMAD R3, R3, UR5, R2 ;  /* 0x0000000503037c24 */ /* 0x000fc8000f8e0202 */
[----:B------:R-:W-:Y:S01]  /*2880*/  IMAD.WIDE R2, R3, 0x8, R14 ;  /* 0x0000000803027825 */ /* 0x000fe200078e020e */
[----:B--2---:R-:W-:-:S07]  /*2890*/  DADD R8, -RZ, -R8 ;  /* 0x00000000ff087229 */ /* 0x004fce0000000908 */
[----:B------:R0:W-:Y:S04]  /*28a0*/  REDG.E.ADD.F64.RN.STRONG.GPU desc[UR10][R2.64], R8 ;  /* 0x00000008020079a6 */ /* 0x0001e8000c12ff0a */
.L_x_89:
[----:B------:R-:W-:Y:S05]  /*28b0*/  BSYNC.RECONVERGENT B0 ;  /* 0x0000000000007941 */ /* 0x000fea0003800200 */
.L_x_56:
[----:B0-----:R-:W0:Y:S01]  /*28c0*/  LDC.64 R8, c[0x0][0x3a0] ;  /* 0x0000e800ff087b82 */ /* 0x001e220000000a00 */
[----:B------:R-:W-:Y:S02]  /*28d0*/  IMAD.MOV.U32 R11, RZ, RZ, 0x1 ;  /* 0x00000001ff0b7424 */ /* 0x000fe400078e00ff */
[----:B0-----:R-:W-:-:S05]  /*28e0*/  IMAD.WIDE.U32 R2, R4, 0x4, R8 ;  /* 0x0000000404027825 */ /* 0x001fca00078e0008 */
[----:B------:R0:W-:Y:S04]  /*28f0*/  REDG.E.ADD.STRONG.GPU desc[UR10][R2.64], R11 ;  /* 0x0000000b0200798e */ /* 0x0001e8000c12e10a */
[----:B------:R-:W2:Y:S01]  /*2900*/  LDG.E R5, desc[UR10][R6.64] ;  /* 0x0000000a06057981 */ /* 0x000ea2000c1e1900 */
[----:B------:R-:W-:Y:S01]  /*2910*/  BSSY.RECONVERGENT B0, `(.L_x_90) ;  /* 0x0000006000007945 */ /* 0x000fe20003800200 */
[----:B--2---:R-:W-:-:S13]  /*2920*/  ISETP.NE.AND P0, PT, R5, -0x1, PT ;  /* 0xffffffff0500780c */ /* 0x004fda0003f05270 */
[----:B0-----:R-:W-:Y:S05]  /*2930*/  @!P0 BRA `(.L_x_91) ;  /* 0x00000000000c8947 */ /* 0x001fea0003800000 */
[----:B------:R-:W-:-:S04]  /*2940*/  IMAD.WIDE R2, R5, 0x4, R8 ;  /* 0x0000000405027825 */ /* 0x000fc800078e0208 */
[----:B------:R-:W-:-:S05]  /*2950*/  IMAD.MOV.U32 R5, RZ, RZ, -0x1 ;  /* 0xffffffffff057424 */ /* 0x000fca00078e00ff */
[----:B------:R0:W-:Y:S02]  /*2960*/  REDG.E.ADD.STRONG.GPU desc[UR10][R2.64], R5 ;  /* 0x000000050200798e */ /* 0x0001e4000c12e10a */
.L_x_91:
[----:B------:R-:W-:Y:S05]  /*2970*/  BSYNC.RECONVERGENT B0 ;  /* 0x0000000000007941 */ /* 0x000fea0003800200 */
.L_x_90:
[----:B------:R-:W-:Y:S01]  /*2980*/  STG.E desc[UR10][R6.64], R4 ;  /* 0x0000000406007986 */ /* 0x000fe2000c10190a */
[----:B------:R-:W-:Y:S05]  /*2990*/  EXIT ;  /* 0x000000000000794d */ /* 0x000fea0003800000 */
.L_x_92:
        /* <DEDUP_REMOVED lines=14> */
.L_x_101:


//--------------------- .text._Z14init_centroidsPdS_ii --------------------------
	.section	.text._Z14init_centroidsPdS_ii,"ax",@progbits
	.align	128
        .global         _Z14init_centroidsPdS_ii
        .type           _Z14init_centroidsPdS_ii,@function
        .size           _Z14init_centroidsPdS_ii,(.L_x_102 - _Z14init_centroidsPdS_ii)
        .other          _Z14init_centroidsPdS_ii,@"STO_CUDA_ENTRY STV_DEFAULT"
_Z14init_centroidsPdS_ii:
.text._Z14init_centroidsPdS_ii:
        /* <DEDUP_REMOVED lines=9> */
[C---:B------:R-:W-:Y:S01]  /*0090*/  ISETP.GE.U32.AND P1, PT, R3.reuse, 0x10, PT ;  /* 0x000000100300780c */ /* 0x040fe20003f26070 */
[----:B------:R-:W0:Y:S01]  /*00a0*/  LDCU.64 UR12, c[0x0][0x358] ;  /* 0x00006b00ff0c77ac */ /* 0x000e220008000a00 */
[----:B------:R-:W-:Y:S01]  /*00b0*/  LOP3.LUT R22, R3, 0xf, RZ, 0xc0, !PT ;  /* 0x0000000f03167812 */ /* 0x000fe200078ec0ff */
[----:B------:R-:W-:Y:S02]  /*00c0*/  IMAD R0, R0, R3, RZ ;  /* 0x0000000300007224 */ /* 0x000fe400078e02ff */
[----:B------:R-:W-:Y:S01]  /*00d0*/  IMAD.MOV.U32 R9, RZ, RZ, RZ ;  /* 0x000000ffff097224 */ /* 0x000fe200078e00ff */
[----:B------:R-:W-:-:S07]  /*00e0*/  ISETP.NE.AND P0, PT, R22, RZ, PT ;  /* 0x000000ff1600720c */ /* 0x000fce0003f05270 */
[----:B------:R-:W-:Y:S06]  /*00f0*/  @!P1 BRA `(.L_x_93) ;  /* 0x0000000000c89947 */ /* 0x000fec0003800000 */
[----:B------:R-:W1:Y:S01]  /*0100*/  LDCU.128 UR8, c[0x0][0x380] ;  /* 0x00007000ff0877ac */ /* 0x000e620008000c00 */
[----:B------:R-:W-:Y:S01]  /*0110*/  LOP3.LUT R9, R3, 0x7ffffff0, RZ, 0xc0, !PT ;  /* 0x7ffffff003097812 */ /* 0x000fe200078ec0ff */
[----:B------:R-:W-:-:S03]  /*0120*/  IMAD.MOV.U32 R2, RZ, RZ, R0 ;  /* 0x000000ffff027224 */ /* 0x000fc600078e0000 */
[----:B------:R-:W-:Y:S01]  /*0130*/  IADD3 R8, PT, PT, -R9, RZ, RZ ;  /* 0x000000ff09087210 */ /* 0x000fe20007ffe1ff */
[----:B-1----:R-:W-:Y:S02]  /*0140*/  UIADD3 UR6, UP0, UPT, UR8, 0x40, URZ ;  /* 0x0000004008067890 */ /* 0x002fe4000ff1e0ff */
[----:B------:R-:W-:Y:S02]  /*0150*/  UIADD3 UR4, UP1, UPT, UR10, 0x40, URZ ;  /* 0x000000400a047890 */ /* 0x000fe4000ff3e0ff */
[----:B------:R-:W-:Y:S02]  /*0160*/  UIADD3.X UR7, UPT, UPT, URZ, UR9, URZ, UP0, !UPT ;  /* 0x00000009ff077290 */ /* 0x000fe400087fe4ff */
[----:B------:R-:W-:-:S12]  /*0170*/  UIADD3.X UR5, UPT, UPT, URZ, UR11, URZ, UP1, !UPT ;  /* 0x0000000bff057290 */ /* 0x000fd80008ffe4ff */
.L_x_94:
[----:B------:R-:W-:Y:S01]  /*0180*/  MOV R7, UR7 ;  /* 0x0000000700077c02 */ /* 0x000fe20008000f00 */
[----:B------:R-:W-:-:S04]  /*0190*/  IMAD.U32 R6, RZ, RZ, UR6 ;  /* 0x00000006ff067e24 */ /* 0x000fc8000f8e00ff */
[----:B------:R-:W-:-:S05]  /*01a0*/  IMAD.WIDE R6, R2, 0x8, R6 ;  /* 0x0000000802067825 */ /* 0x000fca00078e0206 */
[----:B0---4-:R-:W2:Y:S01]  /*01b0*/  LDG.E.64 R10, desc[UR12][R6.64+-0x40] ;  /* 0xffffc00c060a7981 */ /* 0x011ea2000c1e1b00 */
[----:B------:R-:W-:Y:S01]  /*01c0*/  MOV R5, UR5 ;  /* 0x0000000500057c02 */ /* 0x000fe20008000f00 */
[----:B------:R-:W-:-:S04]  /*01d0*/  IMAD.U32 R4, RZ, RZ, UR4 ;  /* 0x00000004ff047e24 */ /* 0x000fc8000f8e00ff */
[----:B------:R-:W-:-:S05]  /*01e0*/  IMAD.WIDE R4, R2, 0x8, R4 ;  /* 0x0000000802047825 */ /* 0x000fca00078e0204 */
[----:B--2---:R0:W-:Y:S04]  /*01f0*/  STG.E.64 desc[UR12][R4.64+-0x40], R10 ;  /* 0xffffc00a04007986 */ /* 0x0041e8000c101b0c */
[----:B------:R-:W2:Y:S04]  /*0200*/  LDG.E.64 R12, desc[UR12][R6.64+-0x38] ;  /* 0xffffc80c060c7981 */ /* 0x000ea8000c1e1b00 */
[----:B--2---:R1:W-:Y:S04]  /*0210*/  STG.E.64 desc[UR12][R4.64+-0x38], R12 ;  /* 0xffffc80c04007986 */ /* 0x0043e8000c101b0c */
[----:B------:R-:W2:Y:S04]  /*0220*/  LDG.E.64 R14, desc[UR12][R6.64+-0x30] ;  /* 0xffffd00c060e7981 */ /* 0x000ea8000c1e1b00 */
[----:B--2---:R2:W-:Y:S04]  /*0230*/  STG.E.64 desc[UR12][R4.64+-0x30], R14 ;  /* 0xffffd00e04007986 */ /* 0x0045e8000c101b0c */
[----:B------:R-:W3:Y:S04]  /*0240*/  LDG.E.64 R16, desc[UR12][R6.64+-0x28] ;  /* 0xffffd80c06107981 */ /* 0x000ee8000c1e1b00 */
[----:B---3--:R3:W-:Y:S04]  /*0250*/  STG.E.64 desc[UR12][R4.64+-0x28], R16 ;  /* 0xffffd81004007986 */ /* 0x0087e8000c101b0c */
[----:B------:R-:W4:Y:S04]  /*0260*/  LDG.E.64 R18, desc[UR12][R6.64+-0x20] ;  /* 0xffffe00c06127981 */ /* 0x000f28000c1e1b00 */
[----:B----4-:R4:W-:Y:S04]  /*0270*/  STG.E.64 desc[UR12][R4.64+-0x20], R18 ;  /* 0xffffe01204007986 */ /* 0x0109e8000c101b0c */
[----:B------:R-:W5:Y:S04]  /*0280*/  LDG.E.64 R20, desc[UR12][R6.64+-0x18] ;  /* 0xffffe80c06147981 */ /* 0x000f68000c1e1b00 */
[----:B-----5:R5:W-:Y:S04]  /*0290*/  STG.E.64 desc[UR12][R4.64+-0x18], R20 ;  /* 0xffffe81404007986 */ /* 0x020be8000c101b0c */
[----:B0-----:R-:W2:Y:S04]  /*02a0*/  LDG.E.64 R10, desc[UR12][R6.64+-0x10] ;  /* 0xfffff00c060a7981 */ /* 0x001ea8000c1e1b00 */
[----:B--2---:R0:W-:Y:S04]  /*02b0*/  STG.E.64 desc[UR12][R4.64+-0x10], R10 ;  /* 0xfffff00a04007986 */ /* 0x0041e8000c101b0c */
[----:B-1----:R-:W2:Y:S04]  /*02c0*/  LDG.E.64 R12, desc[UR12][R6.64+-0x8] ;  /* 0xfffff80c060c7981 */ /* 0x002ea8000c1e1b00 */
[----:B--2---:R1:W-:Y:S04]  /*02d0*/  STG.E.64 desc[UR12][R4.64+-0x8], R12 ;  /* 0xfffff80c04007986 */ /* 0x0043e8000c101b0c */
[----:B------:R-:W2:Y:S04]  /*02e0*/  LDG.E.64 R14, desc[UR12][R6.64] ;  /* 0x0000000c060e7981 */ /* 0x000ea8000c1e1b00 */
[----:B--2---:R2:W-:Y:S04]  /*02f0*/  STG.E.64 desc[UR12][R4.64], R14 ;  /* 0x0000000e04007986 */ /* 0x0045e8000c101b0c */
[----:B---3--:R-:W3:Y:S04]  /*0300*/  LDG.E.64 R16, desc[UR12][R6.64+0x8] ;  /* 0x0000080c06107981 */ /* 0x008ee8000c1e1b00 */
[----:B---3--:R3:W-:Y:S04]  /*0310*/  STG.E.64 desc[UR12][R4.64+0x8], R16 ;  /* 0x0000081004007986 */ /* 0x0087e8000c101b0c */
[----:B----4-:R-:W4:Y:S04]  /*0320*/  LDG.E.64 R18, desc[UR12][R6.64+0x10] ;  /* 0x0000100c06127981 */ /* 0x010f28000c1e1b00 */
[----:B----4-:R4:W-:Y:S04]  /*0330*/  STG.E.64 desc[UR12][R4.64+0x10], R18 ;  /* 0x0000101204007986 */ /* 0x0109e8000c101b0c */
[----:B-----5:R-:W5:Y:S04]  /*0340*/  LDG.E.64 R20, desc[UR12][R6.64+0x18] ;  /* 0x0000180c06147981 */ /* 0x020f68000c1e1b00 */
[----:B-----5:R4:W-:Y:S04]  /*0350*/  STG.E.64 desc[UR12][R4.64+0x18], R20 ;  /* 0x0000181404007986 */ /* 0x0209e8000c101b0c */
[----:B0-----:R-:W5:Y:S04]  /*0360*/  LDG.E.64 R10, desc[UR12][R6.64+0x20] ;  /* 0x0000200c060a7981 */ /* 0x001f68000c1e1b00 */
[----:B-----5:R4:W-:Y:S04]  /*0370*/  STG.E.64 desc[UR12][R4.64+0x20], R10 ;  /* 0x0000200a04007986 */ /* 0x0209e8000c101b0c */
[----:B-1----:R-:W5:Y:S04]  /*0380*/  LDG.E.64 R12, desc[UR12][R6.64+0x28] ;  /* 0x0000280c060c7981 */ /* 0x002f68000c1e1b00 */
[----:B-----5:R4:W-:Y:S04]  /*0390*/  STG.E.64 desc[UR12][R4.64+0x28], R12 ;  /* 0x0000280c04007986 */ /* 0x0209e8000c101b0c */
[----:B--2---:R-:W2:Y:S01]  /*03a0*/  LDG.E.64 R14, desc[UR12][R6.64+0x30] ;  /* 0x0000300c060e7981 */ /* 0x004ea2000c1e1b00 */
[----:B------:R-:W-:-:S05]  /*03b0*/  VIADD R8, R8, 0x10 ;  /* 0x0000001008087836 */ /* 0x000fca0000000000 */
[----:B------:R-:W-:Y:S01]  /*03c0*/  ISETP.NE.AND P1, PT, R8, RZ, PT ;  /* 0x000000ff0800720c */ /* 0x000fe20003f25270 */
[----:B--2---:R4:W-:Y:S04]  /*03d0*/  STG.E.64 desc[UR12][R4.64+0x30], R14 ;  /* 0x0000300e04007986 */ /* 0x0049e8000c101b0c */
[----:B---3--:R-:W2:Y:S01]  /*03e0*/  LDG.E.64 R16, desc[UR12][R6.64+0x38] ;  /* 0x0000380c06107981 */ /* 0x008ea2000c1e1b00 */
[----:B------:R-:W-:-:S03]  /*03f0*/  IADD3 R2, PT, PT, R2, 0x10, RZ ;  /* 0x0000001002027810 */ /* 0x000fc60007ffe0ff */
[----:B--2---:R4:W-:Y:S04]  /*0400*/  STG.E.64 desc[UR12][R4.64+0x38], R16 ;  /* 0x0000381004007986 */ /* 0x0049e8000c101b0c */
[----:B------:R-:W-:Y:S05]  /*0410*/  @P1 BRA `(.L_x_94) ;  /* 0xfffffffc00581947 */ /* 0x000fea000383ffff */
.L_x_93:
[----:B0-----:R-:W-:Y:S05]  /*0420*/  @!P0 EXIT ;  /* 0x000000000000894d */ /* 0x001fea0003800000 */
[----:B------:R-:W-:Y:S02]  /*0430*/  ISETP.GE.U32.AND P0, PT, R22, 0x8, PT ;  /* 0x000000081600780c */ /* 0x000fe40003f06070 */
[----:B------:R-:W-:-:S04]  /*0440*/  LOP3.LUT R2, R3, 0x7, RZ, 0xc0, !PT ;  /* 0x0000000703027812 */ /* 0x000fc800078ec0ff */
[----:B------:R-:W-:-:S07]  /*0450*/  ISETP.NE.AND P1, PT, R2, RZ, PT ;  /* 0x000000ff0200720c */ /* 0x000fce0003f25270 */
[----:B------:R-:W-:Y:S06]  /*0460*/  @!P0 BRA `(.L_x_95) ;  /* 0x0000000000588947 */ /* 0x000fec0003800000 */
[----:B----4-:R-:W0:Y:S01]  /*0470*/  LDC.64 R4, c[0x0][0x380] ;  /* 0x0000e000ff047b82 */ /* 0x010e220000000a00 */
[----:B------:R-:W-:-:S07]  /*0480*/  IMAD.IADD R13, R0, 0x1, R9 ;  /* 0x00000001000d7824 */ /* 0x000fce00078e0209 */
[----:B------:R-:W1:Y:S01]  /*0490*/  LDC.64 R10, c[0x0][0x388] ;  /* 0x0000e200ff0a7b82 */ /* 0x000e620000000a00 */
[----:B0-----:R-:W-:-:S05]  /*04a0*/  IMAD.WIDE R4, R13, 0x8, R4 ;  /* 0x000000080d047825 */ /* 0x001fca00078e0204 */
[----:B------:R-:W2:Y:S01]  /*04b0*/  LDG.E.64 R6, desc[UR12][R4.64] ;  /* 0x0000000c04067981 */ /* 0x000ea2000c1e1b00 */
[----:B-1----:R-:W-:-:S05]  /*04c0*/  IMAD.WIDE R10, R13, 0x8, R10 ;  /* 0x000000080d0a7825 */ /* 0x002fca00078e020a */
[----:B--2---:R0:W-:Y:S04]  /*04d0*/  STG.E.64 desc[UR12][R10.64], R6 ;  /* 0x000000060a007986 */ /* 0x0041e8000c101b0c */
[----:B------:R-:W2:Y:S04]  /*04e0*/  LDG.E.64 R12, desc[UR12][R4.64+0x8] ;  /* 0x0000080c040c7981 */ /* 0x000ea8000c1e1b00 */
[----:B--2---:R1:W-:Y:S04]  /*04f0*/  STG.E.64 desc[UR12][R10.64+0x8], R12 ;  /* 0x0000080c0a007986 */ /* 0x0043e8000c101b0c */
[----:B------:R-:W2:Y:S04]  /*0500*/  LDG.E.64 R14, desc[UR12][R4.64+0x10] ;  /* 0x0000100c040e7981 */ /* 0x000ea8000c1e1b00 */
[----:B--2---:R2:W-:Y:S04]  /*0510*/  STG.E.64 desc[UR12][R10.64+0x10], R14 ;  /* 0x0000100e0a007986 */ /* 0x0045e8000c101b0c */
[----:B------:R-:W3:Y:S04]  /*0520*/  LDG.E.64 R16, desc[UR12][R4.64+0x18] ;  /* 0x0000180c04107981 */ /* 0x000ee8000c1e1b00 */
[----:B---3--:R2:W-:Y:S04]  /*0530*/  STG.E.64 desc[UR12][R10.64+0x18], R16 ;  /* 0x000018100a007986 */ /* 0x0085e8000c101b0c */
[----:B------:R-:W3:Y:S04]  /*0540*/  LDG.E.64 R18, desc[UR12][R4.64+0x20] ;  /* 0x0000200c04127981 */ /* 0x000ee8000c1e1b00 */
[----:B---3--:R2:W-:Y:S04]  /*0550*/  STG.E.64 desc[UR12][R10.64+0x20], R18 ;  /* 0x000020120a007986 */ /* 0x0085e8000c101b0c */
[----:B------:R-:W3:Y:S04]  /*0560*/  LDG.E.64 R20, desc[UR12][R4.64+0x28] ;  /* 0x0000280c04147981 */ /* 0x000ee8000c1e1b00 */
[----:B---3--:R2:W-:Y:S04]  /*0570*/  STG.E.64 desc[UR12][R10.64+0x28], R20 ;  /* 0x000028140a007986 */ /* 0x0085e8000c101b0c */
[----:B0-----:R-:W3:Y:S04]  /*0580*/  LDG.E.64 R6, desc[UR12][R4.64+0x30] ;  /* 0x0000300c04067981 */ /* 0x001ee8000c1e1b00 */
[----:B---3--:R2:W-:Y:S04]  /*0590*/  STG.E.64 desc[UR12][R10.64+0x30], R6 ;  /* 0x000030060a007986 */ /* 0x0085e8000c101b0c */
[----:B-1----:R-:W3:Y:S01]  /*05a0*/  LDG.E.64 R12, desc[UR12][R4.64+0x38] ;  /* 0x0000380c040c7981 */ /* 0x002ee2000c1e1b00 */
[----:B------:R-:W-:-:S03]  /*05b0*/  IADD3 R9, PT, PT, R9, 0x8, RZ ;  /* 0x0000000809097810 */ /* 0x000fc60007ffe0ff */
[----:B---3--:R2:W-:Y:S04]  /*05c0*/  STG.E.64 desc[UR12][R10.64+0x38], R12 ;  /* 0x0000380c0a007986 */ /* 0x0085e8000c101b0c */
.L_x_95:
[----:B------:R-:W-:Y:S05]  /*05d0*/  @!P1 EXIT ;  /* 0x000000000000994d */ /* 0x000fea0003800000 */
[----:B------:R-:W-:Y:S02]  /*05e0*/  ISETP.GE.U32.AND P0, PT, R2, 0x4, PT ;  /* 0x000000040200780c */ /* 0x000fe40003f06070 */
[----:B------:R-:W-:-:S04]  /*05f0*/  LOP3.LUT R8, R3, 0x3, RZ, 0xc0, !PT ;  /* 0x0000000303087812 */ /* 0x000fc800078ec0ff */
[----:B------:R-:W-:-:S07]  /*0600*/  ISETP.NE.AND P1, PT, R8, RZ, PT ;  /* 0x000000ff0800720c */ /* 0x000fce0003f25270 */
[----:B------:R-:W-:Y:S06]  /*0610*/  @!P0 BRA `(.L_x_96) ;  /* 0x0000000000388947 */ /* 0x000fec0003800000 */
[----:B------:R-:W0:Y:S01]  /*0620*/  LDC.64 R2, c[0x0][0x380] ;  /* 0x0000e000ff027b82 */ /* 0x000e220000000a00 */
[----:B--2-4-:R-:W-:-:S07]  /*0630*/  IMAD.IADD R15, R0, 0x1, R9 ;  /* 0x00000001000f7824 */ /* 0x014fce00078e0209 */
        /* <DEDUP_REMOVED lines=9> */
[----:B------:R-:W2:Y:S01]  /*06d0*/  LDG.E.64 R10, desc[UR12][R12.64+0x18] ;  /* 0x0000180c0c0a7981 */ /* 0x000ea2000c1e1b00 */
[----:B------:R-:W-:-:S03]  /*06e0*/  IADD3 R9, PT, PT, R9, 0x4, RZ ;  /* 0x0000000409097810 */ /* 0x000fc60007ffe0ff */
[----:B--2---:R0:W-:Y:S04]  /*06f0*/  STG.E.64 desc[UR12][R14.64+0x18], R10 ;  /* 0x0000180a0e007986 */ /* 0x0041e8000c101b0c */
.L_x_96:
[----:B------:R-:W-:Y:S05]  /*0700*/  @!P1 EXIT ;  /* 0x000000000000994d */ /* 0x000fea0003800000 */
[----:B0-2-4-:R-:W0:Y:S01]  /*0710*/  LDC.64 R10, c[0x0][0x380] ;  /* 0x0000e000ff0a7b82 */ /* 0x015e220000000a00 */
[----:B------:R-:W-:Y:S01]  /*0720*/  IMAD.IADD R9, R0, 0x1, R9 ;  /* 0x0000000100097824 */ /* 0x000fe200078e0209 */
[----:B------:R-:W-:-:S06]  /*0730*/  IADD3 R8, PT, PT, -R8, RZ, RZ ;  /* 0x000000ff08087210 */ /* 0x000fcc0007ffe1ff */
[----:B------:R-:W1:Y:S02]  /*0740*/  LDC.64 R6, c[0x0][0x388] ;  /* 0x0000e200ff067b82 */ /* 0x000e640000000a00 */
.L_x_97:
[----:B0-2---:R-:W-:-:S06]  /*0750*/  IMAD.WIDE R4, R9, 0x8, R10 ;  /* 0x0000000809047825 */ /* 0x005fcc00078e020a */
[----:B------:R-:W2:Y:S01]  /*0760*/  LDG.E.64 R4, desc[UR12][R4.64] ;  /* 0x0000000c04047981 */ /* 0x000ea2000c1e1b00 */
[----:B------:R-:W-:Y:S02]  /*0770*/  VIADD R8, R8, 0x1 ;  /* 0x0000000108087836 */ /* 0x000fe40000000000 */
[C---:B-1----:R-:W-:Y:S01]  /*0780*/  IMAD.WIDE R2, R9.reuse, 0x8, R6 ;  /* 0x0000000809027825 */ /* 0x042fe200078e0206 */
[----:B------:R-:W-:Y:S02]  /*0790*/  IADD3 R9, PT, PT, R9, 0x1, RZ ;  /* 0x0000000109097810 */ /* 0x000fe40007ffe0ff */
[----:B------:R-:W-:Y:S02]  /*07a0*/  ISETP.NE.AND P0, PT, R8, RZ, PT ;  /* 0x000000ff0800720c */ /* 0x000fe40003f05270 */
[----:B--2---:R2:W-:Y:S11]  /*07b0*/  STG.E.64 desc[UR12][R2.64], R4 ;  /* 0x0000000402007986 */ /* 0x0045f6000c101b0c */
[----:B------:R-:W-:Y:S05]  /*07c0*/  @P0 BRA `(.L_x_97) ;  /* 0xfffffffc00e00947 */ /* 0x000fea000383ffff */
[----:B------:R-:W-:Y:S05]  /*07d0*/  EXIT ;  /* 0x000000000000794d */ /* 0x000fea0003800000 */
.L_x_98:
        /* <DEDUP_REMOVED lines=10> */
.L_x_102:


//--------------------- .nv.shared.reserved.0     --------------------------
	.section	.nv.shared.reserved.0,"aw",@nobits
	.weak		__nv_reservedSMEM_offset_0_alias
	.size		__nv_reservedSMEM_offset_0_alias, 0, 64
	.other		__nv_reservedSMEM_offset_0_alias,@"STO_CUDA_RESERVED_SHARED STV_DEFAULT"
__nv_reservedSMEM_offset_0_alias:
	.zero		0
	.zero		64


//--------------------- .nv.constant0._Z16update_centroidsPdS_Piii --------------------------
	.section	.nv.constant0._Z16update_centroidsPdS_Piii,"a",@progbits
	.sectionflags	@""
	.align	4
.nv.constant0._Z16update_centroidsPdS_Piii:
	.zero		928


//--------------------- .nv.constant0._Z15assign_clustersPdS_PiS_S0_iiiS0_ --------------------------
	.section	.nv.constant0._Z15assign_clustersPdS_PiS_S0_iiiS0_,"a",@progbits
	.sectionflags	@""
	.align	4
.nv.constant0._Z15assign_clustersPdS_PiS_S0_iiiS0_:
	.zero		960


//--------------------- .nv.constant0._Z14init_centroidsPdS_ii --------------------------
	.section	.nv.constant0._Z14init_centroidsPdS_ii,"a",@progbits
	.sectionflags	@""
	.align	4
.nv.constant0._Z14init_centroidsPdS_ii:
	.zero		920


//--------------------- SYMBOLS --------------------------

	.type		.nv.reservedSmem.offset0,@object
	.size		.nv.reservedSmem.offset0,0x4
